//
// Generated by NVIDIA NVVM Compiler
//
// Compiler Build ID: CL-36424714
// Cuda compilation tools, release 13.0, V13.0.88
// Based on NVVM 20.0.0
//

.version 9.0
.target sm_100
.address_size 64

	// .globl	_Z22calculateExpectedValueiiiPiP15symbol_weight_tP8payout_tPf

.visible .entry _Z22calculateExpectedValueiiiPiP15symbol_weight_tP8payout_tPf(
	.param .u32 _Z22calculateExpectedValueiiiPiP15symbol_weight_tP8payout_tPf_param_0,
	.param .u32 _Z22calculateExpectedValueiiiPiP15symbol_weight_tP8payout_tPf_param_1,
	.param .u32 _Z22calculateExpectedValueiiiPiP15symbol_weight_tP8payout_tPf_param_2,
	.param .u64 .ptr .align 1 _Z22calculateExpectedValueiiiPiP15symbol_weight_tP8payout_tPf_param_3,
	.param .u64 .ptr .align 1 _Z22calculateExpectedValueiiiPiP15symbol_weight_tP8payout_tPf_param_4,
	.param .u64 .ptr .align 1 _Z22calculateExpectedValueiiiPiP15symbol_weight_tP8payout_tPf_param_5,
	.param .u64 .ptr .align 1 _Z22calculateExpectedValueiiiPiP15symbol_weight_tP8payout_tPf_param_6
)
{
	.local .align 8 .b8 	__local_depot0[360];
	.reg .b64 	%SP;
	.reg .b64 	%SPL;
	.reg .pred 	%p<149>;
	.reg .b16 	%rs<83>;
	.reg .b32 	%r<376>;
	.reg .b32 	%f<61>;
	.reg .b64 	%rd<145>;

	mov.u64 	%SPL, __local_depot0;
	ld.param.u32 	%r62, [_Z22calculateExpectedValueiiiPiP15symbol_weight_tP8payout_tPf_param_0];
	ld.param.u64 	%rd6, [_Z22calculateExpectedValueiiiPiP15symbol_weight_tP8payout_tPf_param_3];
	ld.param.u64 	%rd7, [_Z22calculateExpectedValueiiiPiP15symbol_weight_tP8payout_tPf_param_4];
	cvta.to.global.u64 	%rd1, %rd7;
	add.u64 	%rd2, %SPL, 0;
	mov.u32 	%r1, %tid.x;
	setp.ge.s32 	%p1, %r1, %r62;
	@%p1 bra 	$L__BB0_40;
	ld.param.u32 	%r357, [_Z22calculateExpectedValueiiiPiP15symbol_weight_tP8payout_tPf_param_1];
	ld.param.u32 	%r343, [_Z22calculateExpectedValueiiiPiP15symbol_weight_tP8payout_tPf_param_0];
	add.s32 	%r2, %r343, -1;
	setp.gt.s32 	%p2, %r357, 0;
	@%p2 bra 	$L__BB0_10;
	mov.b32 	%r372, 0;
$L__BB0_3:
	mov.b32 	%r373, 0;
$L__BB0_4:
	mov.b32 	%r374, 0;
$L__BB0_5:
	mov.b32 	%r375, 0;
$L__BB0_6:
	ld.param.u32 	%r344, [_Z22calculateExpectedValueiiiPiP15symbol_weight_tP8payout_tPf_param_0];
	add.s32 	%r375, %r375, 1;
	setp.ne.s32 	%p3, %r375, %r344;
	@%p3 bra 	$L__BB0_6;
	ld.param.u32 	%r345, [_Z22calculateExpectedValueiiiPiP15symbol_weight_tP8payout_tPf_param_0];
	add.s32 	%r374, %r374, 1;
	setp.ne.s32 	%p4, %r374, %r345;
	@%p4 bra 	$L__BB0_5;
	ld.param.u32 	%r346, [_Z22calculateExpectedValueiiiPiP15symbol_weight_tP8payout_tPf_param_0];
	add.s32 	%r373, %r373, 1;
	setp.ne.s32 	%p5, %r373, %r346;
	@%p5 bra 	$L__BB0_4;
	ld.param.u32 	%r347, [_Z22calculateExpectedValueiiiPiP15symbol_weight_tP8payout_tPf_param_0];
	add.s32 	%r372, %r372, 1;
	setp.ne.s32 	%p6, %r372, %r347;
	mov.f32 	%f50, 0f00000000;
	@%p6 bra 	$L__BB0_3;
	bra.uni 	$L__BB0_39;
$L__BB0_10:
	ld.param.u32 	%r348, [_Z22calculateExpectedValueiiiPiP15symbol_weight_tP8payout_tPf_param_0];
	cvta.to.global.u64 	%rd11, %rd6;
	ld.global.u32 	%r70, [%rd11];
	ld.global.u32 	%r3, [%rd11+4];
	ld.global.u32 	%r4, [%rd11+8];
	ld.global.u32 	%r5, [%rd11+12];
	ld.global.u32 	%r6, [%rd11+16];
	ld.global.u32 	%r71, [%rd11+20];
	ld.global.u32 	%r7, [%rd11+24];
	ld.global.u32 	%r8, [%rd11+28];
	ld.global.u32 	%r9, [%rd11+32];
	ld.global.u32 	%r10, [%rd11+36];
	ld.global.u32 	%r72, [%rd11+40];
	ld.global.u32 	%r11, [%rd11+44];
	ld.global.u32 	%r12, [%rd11+48];
	ld.global.u32 	%r13, [%rd11+52];
	ld.global.u32 	%r14, [%rd11+56];
	ld.global.u32 	%r73, [%rd11+60];
	ld.global.u32 	%r15, [%rd11+64];
	ld.global.u32 	%r16, [%rd11+68];
	ld.global.u32 	%r17, [%rd11+72];
	ld.global.u32 	%r18, [%rd11+76];
	ld.global.u32 	%r74, [%rd11+80];
	ld.global.u32 	%r19, [%rd11+84];
	ld.global.u32 	%r20, [%rd11+88];
	ld.global.u32 	%r21, [%rd11+92];
	ld.global.u32 	%r22, [%rd11+96];
	ld.global.u32 	%r75, [%rd11+100];
	ld.global.u32 	%r23, [%rd11+104];
	ld.global.u32 	%r24, [%rd11+108];
	ld.global.u32 	%r25, [%rd11+112];
	ld.global.u32 	%r26, [%rd11+116];
	ld.global.u32 	%r76, [%rd11+120];
	ld.global.u32 	%r27, [%rd11+124];
	ld.global.u32 	%r28, [%rd11+128];
	ld.global.u32 	%r29, [%rd11+132];
	ld.global.u32 	%r30, [%rd11+136];
	ld.global.u32 	%r77, [%rd11+140];
	ld.global.u32 	%r31, [%rd11+144];
	ld.global.u32 	%r32, [%rd11+148];
	ld.global.u32 	%r33, [%rd11+152];
	ld.global.u32 	%r34, [%rd11+156];
	ld.global.u32 	%r78, [%rd11+160];
	ld.global.u32 	%r35, [%rd11+164];
	ld.global.u32 	%r36, [%rd11+168];
	ld.global.u32 	%r37, [%rd11+172];
	ld.global.u32 	%r38, [%rd11+176];
	add.s32 	%r79, %r70, %r1;
	setp.eq.s32 	%p7, %r79, %r348;
	selp.b32 	%r80, 0, %r79, %p7;
	setp.lt.s32 	%p8, %r80, 0;
	selp.b32 	%r81, %r2, %r80, %p8;
	mul.lo.s32 	%r82, %r81, 5;
	mul.wide.s32 	%rd12, %r82, 8;
	add.s64 	%rd13, %rd1, %rd12;
	add.s32 	%r83, %r71, %r1;
	setp.eq.s32 	%p9, %r83, %r348;
	selp.b32 	%r84, 0, %r83, %p9;
	setp.lt.s32 	%p10, %r84, 0;
	selp.b32 	%r85, %r2, %r84, %p10;
	mul.lo.s32 	%r86, %r85, 5;
	mul.wide.s32 	%rd14, %r86, 8;
	add.s64 	%rd15, %rd1, %rd14;
	add.s32 	%r87, %r72, %r1;
	setp.eq.s32 	%p11, %r87, %r348;
	selp.b32 	%r88, 0, %r87, %p11;
	setp.lt.s32 	%p12, %r88, 0;
	selp.b32 	%r89, %r2, %r88, %p12;
	mul.lo.s32 	%r90, %r89, 5;
	mul.wide.s32 	%rd16, %r90, 8;
	add.s64 	%rd17, %rd1, %rd16;
	add.s32 	%r91, %r73, %r1;
	setp.eq.s32 	%p13, %r91, %r348;
	selp.b32 	%r92, 0, %r91, %p13;
	setp.lt.s32 	%p14, %r92, 0;
	selp.b32 	%r93, %r2, %r92, %p14;
	mul.lo.s32 	%r94, %r93, 5;
	mul.wide.s32 	%rd18, %r94, 8;
	add.s64 	%rd19, %rd1, %rd18;
	add.s32 	%r95, %r74, %r1;
	setp.eq.s32 	%p15, %r95, %r348;
	selp.b32 	%r96, 0, %r95, %p15;
	setp.lt.s32 	%p16, %r96, 0;
	selp.b32 	%r97, %r2, %r96, %p16;
	mul.lo.s32 	%r98, %r97, 5;
	mul.wide.s32 	%rd20, %r98, 8;
	add.s64 	%rd21, %rd1, %rd20;
	add.s32 	%r99, %r75, %r1;
	setp.eq.s32 	%p17, %r99, %r348;
	selp.b32 	%r100, 0, %r99, %p17;
	setp.lt.s32 	%p18, %r100, 0;
	selp.b32 	%r101, %r2, %r100, %p18;
	mul.lo.s32 	%r102, %r101, 5;
	mul.wide.s32 	%rd22, %r102, 8;
	add.s64 	%rd23, %rd1, %rd22;
	add.s32 	%r103, %r76, %r1;
	setp.eq.s32 	%p19, %r103, %r348;
	selp.b32 	%r104, 0, %r103, %p19;
	setp.lt.s32 	%p20, %r104, 0;
	selp.b32 	%r105, %r2, %r104, %p20;
	mul.lo.s32 	%r106, %r105, 5;
	mul.wide.s32 	%rd24, %r106, 8;
	add.s64 	%rd25, %rd1, %rd24;
	add.s32 	%r107, %r77, %r1;
	setp.eq.s32 	%p21, %r107, %r348;
	selp.b32 	%r108, 0, %r107, %p21;
	setp.lt.s32 	%p22, %r108, 0;
	selp.b32 	%r109, %r2, %r108, %p22;
	mul.lo.s32 	%r110, %r109, 5;
	mul.wide.s32 	%rd26, %r110, 8;
	add.s64 	%rd27, %rd1, %rd26;
	add.s32 	%r111, %r78, %r1;
	setp.eq.s32 	%p23, %r111, %r348;
	selp.b32 	%r112, 0, %r111, %p23;
	setp.lt.s32 	%p24, %r112, 0;
	selp.b32 	%r113, %r2, %r112, %p24;
	mul.lo.s32 	%r114, %r113, 5;
	mul.wide.s32 	%rd28, %r114, 8;
	add.s64 	%rd29, %rd1, %rd28;
	ld.global.u8 	%rs1, [%rd13];
	ld.global.f32 	%f1, [%rd13+4];
	ld.global.u8 	%rs2, [%rd15];
	ld.global.u8 	%rs3, [%rd17];
	ld.global.u8 	%rs4, [%rd19];
	ld.global.u8 	%rs5, [%rd21];
	ld.global.u8 	%rs6, [%rd23];
	ld.global.u8 	%rs7, [%rd25];
	ld.global.u8 	%rs8, [%rd27];
	ld.global.u8 	%rs9, [%rd29];
	mov.b32 	%r365, 0;
	mov.f32 	%f50, 0f00000000;
$L__BB0_11:
	ld.param.u64 	%rd132, [_Z22calculateExpectedValueiiiPiP15symbol_weight_tP8payout_tPf_param_4];
	ld.param.u32 	%r349, [_Z22calculateExpectedValueiiiPiP15symbol_weight_tP8payout_tPf_param_0];
	add.s32 	%r116, %r3, %r365;
	setp.eq.s32 	%p25, %r116, %r349;
	selp.b32 	%r117, 0, %r116, %p25;
	setp.lt.s32 	%p26, %r117, 0;
	add.s32 	%r118, %r349, -1;
	selp.b32 	%r119, %r118, %r117, %p26;
	mul.lo.s32 	%r120, %r119, 5;
	cvta.to.global.u64 	%rd30, %rd132;
	mul.wide.s32 	%rd31, %r120, 8;
	add.s64 	%rd32, %rd30, %rd31;
	add.s32 	%r121, %r7, %r365;
	setp.eq.s32 	%p27, %r121, %r349;
	selp.b32 	%r122, 0, %r121, %p27;
	setp.lt.s32 	%p28, %r122, 0;
	selp.b32 	%r123, %r118, %r122, %p28;
	mul.lo.s32 	%r124, %r123, 5;
	mul.wide.s32 	%rd33, %r124, 8;
	add.s64 	%rd34, %rd30, %rd33;
	add.s32 	%r125, %r11, %r365;
	setp.eq.s32 	%p29, %r125, %r349;
	selp.b32 	%r126, 0, %r125, %p29;
	setp.lt.s32 	%p30, %r126, 0;
	selp.b32 	%r127, %r118, %r126, %p30;
	mul.lo.s32 	%r128, %r127, 5;
	mul.wide.s32 	%rd35, %r128, 8;
	add.s64 	%rd36, %rd30, %rd35;
	add.s32 	%r129, %r15, %r365;
	setp.eq.s32 	%p31, %r129, %r349;
	selp.b32 	%r130, 0, %r129, %p31;
	setp.lt.s32 	%p32, %r130, 0;
	selp.b32 	%r131, %r118, %r130, %p32;
	mul.lo.s32 	%r132, %r131, 5;
	mul.wide.s32 	%rd37, %r132, 8;
	add.s64 	%rd38, %rd30, %rd37;
	add.s32 	%r133, %r19, %r365;
	setp.eq.s32 	%p33, %r133, %r349;
	selp.b32 	%r134, 0, %r133, %p33;
	setp.lt.s32 	%p34, %r134, 0;
	selp.b32 	%r135, %r118, %r134, %p34;
	mul.lo.s32 	%r136, %r135, 5;
	mul.wide.s32 	%rd39, %r136, 8;
	add.s64 	%rd40, %rd30, %rd39;
	add.s32 	%r137, %r23, %r365;
	setp.eq.s32 	%p35, %r137, %r349;
	selp.b32 	%r138, 0, %r137, %p35;
	setp.lt.s32 	%p36, %r138, 0;
	selp.b32 	%r139, %r118, %r138, %p36;
	mul.lo.s32 	%r140, %r139, 5;
	mul.wide.s32 	%rd41, %r140, 8;
	add.s64 	%rd42, %rd30, %rd41;
	add.s32 	%r141, %r27, %r365;
	setp.eq.s32 	%p37, %r141, %r349;
	selp.b32 	%r142, 0, %r141, %p37;
	setp.lt.s32 	%p38, %r142, 0;
	selp.b32 	%r143, %r118, %r142, %p38;
	mul.lo.s32 	%r144, %r143, 5;
	mul.wide.s32 	%rd43, %r144, 8;
	add.s64 	%rd44, %rd30, %rd43;
	add.s32 	%r145, %r31, %r365;
	setp.eq.s32 	%p39, %r145, %r349;
	selp.b32 	%r146, 0, %r145, %p39;
	setp.lt.s32 	%p40, %r146, 0;
	selp.b32 	%r147, %r118, %r146, %p40;
	mul.lo.s32 	%r148, %r147, 5;
	mul.wide.s32 	%rd45, %r148, 8;
	add.s64 	%rd46, %rd30, %rd45;
	add.s32 	%r149, %r35, %r365;
	setp.eq.s32 	%p41, %r149, %r349;
	selp.b32 	%r150, 0, %r149, %p41;
	setp.lt.s32 	%p42, %r150, 0;
	selp.b32 	%r151, %r118, %r150, %p42;
	mul.lo.s32 	%r152, %r151, 5;
	mul.wide.s32 	%rd47, %r152, 8;
	add.s64 	%rd48, %rd30, %rd47;
	ld.global.u8 	%rs10, [%rd32+8];
	ld.global.f32 	%f3, [%rd32+12];
	ld.global.u8 	%rs11, [%rd34+8];
	ld.global.u8 	%rs12, [%rd36+8];
	ld.global.u8 	%rs13, [%rd38+8];
	ld.global.u8 	%rs14, [%rd40+8];
	ld.global.u8 	%rs15, [%rd42+8];
	ld.global.u8 	%rs16, [%rd44+8];
	ld.global.u8 	%rs17, [%rd46+8];
	ld.global.u8 	%rs18, [%rd48+8];
	mov.b32 	%r366, 0;
	mul.f32 	%f32, %f1, %f3;
$L__BB0_12:
	ld.param.u64 	%rd133, [_Z22calculateExpectedValueiiiPiP15symbol_weight_tP8payout_tPf_param_4];
	ld.param.u32 	%r350, [_Z22calculateExpectedValueiiiPiP15symbol_weight_tP8payout_tPf_param_0];
	add.s32 	%r154, %r4, %r366;
	setp.eq.s32 	%p43, %r154, %r350;
	selp.b32 	%r155, 0, %r154, %p43;
	setp.lt.s32 	%p44, %r155, 0;
	add.s32 	%r156, %r350, -1;
	selp.b32 	%r157, %r156, %r155, %p44;
	mul.lo.s32 	%r158, %r157, 5;
	cvta.to.global.u64 	%rd49, %rd133;
	mul.wide.s32 	%rd50, %r158, 8;
	add.s64 	%rd51, %rd49, %rd50;
	add.s32 	%r159, %r8, %r366;
	setp.eq.s32 	%p45, %r159, %r350;
	selp.b32 	%r160, 0, %r159, %p45;
	setp.lt.s32 	%p46, %r160, 0;
	selp.b32 	%r161, %r156, %r160, %p46;
	mul.lo.s32 	%r162, %r161, 5;
	mul.wide.s32 	%rd52, %r162, 8;
	add.s64 	%rd53, %rd49, %rd52;
	add.s32 	%r163, %r12, %r366;
	setp.eq.s32 	%p47, %r163, %r350;
	selp.b32 	%r164, 0, %r163, %p47;
	setp.lt.s32 	%p48, %r164, 0;
	selp.b32 	%r165, %r156, %r164, %p48;
	mul.lo.s32 	%r166, %r165, 5;
	mul.wide.s32 	%rd54, %r166, 8;
	add.s64 	%rd55, %rd49, %rd54;
	add.s32 	%r167, %r16, %r366;
	setp.eq.s32 	%p49, %r167, %r350;
	selp.b32 	%r168, 0, %r167, %p49;
	setp.lt.s32 	%p50, %r168, 0;
	selp.b32 	%r169, %r156, %r168, %p50;
	mul.lo.s32 	%r170, %r169, 5;
	mul.wide.s32 	%rd56, %r170, 8;
	add.s64 	%rd57, %rd49, %rd56;
	add.s32 	%r171, %r20, %r366;
	setp.eq.s32 	%p51, %r171, %r350;
	selp.b32 	%r172, 0, %r171, %p51;
	setp.lt.s32 	%p52, %r172, 0;
	selp.b32 	%r173, %r156, %r172, %p52;
	mul.lo.s32 	%r174, %r173, 5;
	mul.wide.s32 	%rd58, %r174, 8;
	add.s64 	%rd59, %rd49, %rd58;
	add.s32 	%r175, %r24, %r366;
	setp.eq.s32 	%p53, %r175, %r350;
	selp.b32 	%r176, 0, %r175, %p53;
	setp.lt.s32 	%p54, %r176, 0;
	selp.b32 	%r177, %r156, %r176, %p54;
	mul.lo.s32 	%r178, %r177, 5;
	mul.wide.s32 	%rd60, %r178, 8;
	add.s64 	%rd61, %rd49, %rd60;
	add.s32 	%r179, %r28, %r366;
	setp.eq.s32 	%p55, %r179, %r350;
	selp.b32 	%r180, 0, %r179, %p55;
	setp.lt.s32 	%p56, %r180, 0;
	selp.b32 	%r181, %r156, %r180, %p56;
	mul.lo.s32 	%r182, %r181, 5;
	mul.wide.s32 	%rd62, %r182, 8;
	add.s64 	%rd63, %rd49, %rd62;
	add.s32 	%r183, %r32, %r366;
	setp.eq.s32 	%p57, %r183, %r350;
	selp.b32 	%r184, 0, %r183, %p57;
	setp.lt.s32 	%p58, %r184, 0;
	selp.b32 	%r185, %r156, %r184, %p58;
	mul.lo.s32 	%r186, %r185, 5;
	mul.wide.s32 	%rd64, %r186, 8;
	add.s64 	%rd65, %rd49, %rd64;
	add.s32 	%r187, %r36, %r366;
	setp.eq.s32 	%p59, %r187, %r350;
	selp.b32 	%r188, 0, %r187, %p59;
	setp.lt.s32 	%p60, %r188, 0;
	selp.b32 	%r189, %r156, %r188, %p60;
	mul.lo.s32 	%r190, %r189, 5;
	mul.wide.s32 	%rd66, %r190, 8;
	add.s64 	%rd67, %rd49, %rd66;
	ld.global.u8 	%rs19, [%rd51+16];
	ld.global.f32 	%f5, [%rd51+20];
	ld.global.u8 	%rs20, [%rd53+16];
	ld.global.u8 	%rs21, [%rd55+16];
	ld.global.u8 	%rs22, [%rd57+16];
	ld.global.u8 	%rs23, [%rd59+16];
	ld.global.u8 	%rs24, [%rd61+16];
	ld.global.u8 	%rs25, [%rd63+16];
	ld.global.u8 	%rs26, [%rd65+16];
	ld.global.u8 	%rs27, [%rd67+16];
	mov.b32 	%r367, 0;
	mul.f32 	%f33, %f32, %f5;
$L__BB0_13:
	ld.param.u64 	%rd134, [_Z22calculateExpectedValueiiiPiP15symbol_weight_tP8payout_tPf_param_4];
	ld.param.u32 	%r351, [_Z22calculateExpectedValueiiiPiP15symbol_weight_tP8payout_tPf_param_0];
	add.s32 	%r192, %r5, %r367;
	setp.eq.s32 	%p61, %r192, %r351;
	selp.b32 	%r193, 0, %r192, %p61;
	setp.lt.s32 	%p62, %r193, 0;
	add.s32 	%r194, %r351, -1;
	selp.b32 	%r195, %r194, %r193, %p62;
	mul.lo.s32 	%r196, %r195, 5;
	cvta.to.global.u64 	%rd68, %rd134;
	mul.wide.s32 	%rd69, %r196, 8;
	add.s64 	%rd70, %rd68, %rd69;
	ld.global.u8 	%rs28, [%rd70+24];
	ld.global.f32 	%f31, [%rd70+28];
	add.s32 	%r197, %r9, %r367;
	setp.eq.s32 	%p63, %r197, %r351;
	selp.b32 	%r198, 0, %r197, %p63;
	setp.lt.s32 	%p64, %r198, 0;
	selp.b32 	%r199, %r194, %r198, %p64;
	mul.lo.s32 	%r200, %r199, 5;
	mul.wide.s32 	%rd71, %r200, 8;
	add.s64 	%rd72, %rd68, %rd71;
	add.s32 	%r201, %r13, %r367;
	setp.eq.s32 	%p65, %r201, %r351;
	selp.b32 	%r202, 0, %r201, %p65;
	setp.lt.s32 	%p66, %r202, 0;
	selp.b32 	%r203, %r194, %r202, %p66;
	mul.lo.s32 	%r204, %r203, 5;
	mul.wide.s32 	%rd73, %r204, 8;
	add.s64 	%rd74, %rd68, %rd73;
	add.s32 	%r205, %r17, %r367;
	setp.eq.s32 	%p67, %r205, %r351;
	selp.b32 	%r206, 0, %r205, %p67;
	setp.lt.s32 	%p68, %r206, 0;
	selp.b32 	%r207, %r194, %r206, %p68;
	mul.lo.s32 	%r208, %r207, 5;
	mul.wide.s32 	%rd75, %r208, 8;
	add.s64 	%rd76, %rd68, %rd75;
	add.s32 	%r209, %r21, %r367;
	setp.eq.s32 	%p69, %r209, %r351;
	selp.b32 	%r210, 0, %r209, %p69;
	setp.lt.s32 	%p70, %r210, 0;
	selp.b32 	%r211, %r194, %r210, %p70;
	mul.lo.s32 	%r212, %r211, 5;
	mul.wide.s32 	%rd77, %r212, 8;
	add.s64 	%rd78, %rd68, %rd77;
	add.s32 	%r213, %r25, %r367;
	setp.eq.s32 	%p71, %r213, %r351;
	selp.b32 	%r214, 0, %r213, %p71;
	setp.lt.s32 	%p72, %r214, 0;
	selp.b32 	%r215, %r194, %r214, %p72;
	mul.lo.s32 	%r216, %r215, 5;
	mul.wide.s32 	%rd79, %r216, 8;
	add.s64 	%rd80, %rd68, %rd79;
	add.s32 	%r217, %r29, %r367;
	setp.eq.s32 	%p73, %r217, %r351;
	selp.b32 	%r218, 0, %r217, %p73;
	setp.lt.s32 	%p74, %r218, 0;
	selp.b32 	%r219, %r194, %r218, %p74;
	mul.lo.s32 	%r220, %r219, 5;
	mul.wide.s32 	%rd81, %r220, 8;
	add.s64 	%rd82, %rd68, %rd81;
	add.s32 	%r221, %r33, %r367;
	setp.eq.s32 	%p75, %r221, %r351;
	selp.b32 	%r222, 0, %r221, %p75;
	setp.lt.s32 	%p76, %r222, 0;
	selp.b32 	%r223, %r194, %r222, %p76;
	mul.lo.s32 	%r224, %r223, 5;
	mul.wide.s32 	%rd83, %r224, 8;
	add.s64 	%rd84, %rd68, %rd83;
	add.s32 	%r225, %r37, %r367;
	setp.eq.s32 	%p77, %r225, %r351;
	selp.b32 	%r226, 0, %r225, %p77;
	setp.lt.s32 	%p78, %r226, 0;
	selp.b32 	%r227, %r194, %r226, %p78;
	mul.lo.s32 	%r228, %r227, 5;
	mul.wide.s32 	%rd85, %r228, 8;
	add.s64 	%rd86, %rd68, %rd85;
	mul.f32 	%f7, %f33, %f31;
	ld.global.u8 	%rs29, [%rd72+24];
	ld.global.u8 	%rs30, [%rd74+24];
	ld.global.u8 	%rs31, [%rd76+24];
	ld.global.u8 	%rs32, [%rd78+24];
	ld.global.u8 	%rs33, [%rd80+24];
	ld.global.u8 	%rs34, [%rd82+24];
	ld.global.u8 	%rs35, [%rd84+24];
	ld.global.u8 	%rs36, [%rd86+24];
	mov.b32 	%r368, 0;
$L__BB0_14:
	ld.param.u64 	%rd135, [_Z22calculateExpectedValueiiiPiP15symbol_weight_tP8payout_tPf_param_4];
	ld.param.u32 	%r364, [_Z22calculateExpectedValueiiiPiP15symbol_weight_tP8payout_tPf_param_2];
	ld.param.u32 	%r352, [_Z22calculateExpectedValueiiiPiP15symbol_weight_tP8payout_tPf_param_0];
	add.s32 	%r230, %r6, %r368;
	setp.eq.s32 	%p79, %r230, %r352;
	selp.b32 	%r231, 0, %r230, %p79;
	setp.lt.s32 	%p80, %r231, 0;
	add.s32 	%r232, %r352, -1;
	selp.b32 	%r233, %r232, %r231, %p80;
	st.local.u8 	[%rd2], %rs1;
	st.local.u8 	[%rd2+8], %rs10;
	st.local.u8 	[%rd2+16], %rs19;
	st.local.u8 	[%rd2+24], %rs28;
	mul.lo.s32 	%r234, %r233, 5;
	cvta.to.global.u64 	%rd87, %rd135;
	mul.wide.s32 	%rd88, %r234, 8;
	add.s64 	%rd89, %rd87, %rd88;
	ld.global.u8 	%rs47, [%rd89+32];
	ld.global.f32 	%f34, [%rd89+36];
	st.local.u8 	[%rd2+32], %rs47;
	add.s32 	%r235, %r10, %r368;
	setp.eq.s32 	%p81, %r235, %r352;
	selp.b32 	%r236, 0, %r235, %p81;
	setp.lt.s32 	%p82, %r236, 0;
	selp.b32 	%r237, %r232, %r236, %p82;
	st.local.u8 	[%rd2+40], %rs2;
	st.local.u8 	[%rd2+48], %rs11;
	st.local.u8 	[%rd2+56], %rs20;
	st.local.u8 	[%rd2+64], %rs29;
	mul.lo.s32 	%r238, %r237, 5;
	mul.wide.s32 	%rd90, %r238, 8;
	add.s64 	%rd91, %rd87, %rd90;
	ld.global.u8 	%rs48, [%rd91+32];
	st.local.u8 	[%rd2+72], %rs48;
	add.s32 	%r239, %r14, %r368;
	setp.eq.s32 	%p83, %r239, %r352;
	selp.b32 	%r240, 0, %r239, %p83;
	setp.lt.s32 	%p84, %r240, 0;
	selp.b32 	%r241, %r232, %r240, %p84;
	st.local.u8 	[%rd2+80], %rs3;
	st.local.u8 	[%rd2+88], %rs12;
	st.local.u8 	[%rd2+96], %rs21;
	st.local.u8 	[%rd2+104], %rs30;
	mul.lo.s32 	%r242, %r241, 5;
	mul.wide.s32 	%rd92, %r242, 8;
	add.s64 	%rd93, %rd87, %rd92;
	ld.global.u8 	%rs49, [%rd93+32];
	st.local.u8 	[%rd2+112], %rs49;
	add.s32 	%r243, %r18, %r368;
	setp.eq.s32 	%p85, %r243, %r352;
	selp.b32 	%r244, 0, %r243, %p85;
	setp.lt.s32 	%p86, %r244, 0;
	selp.b32 	%r245, %r232, %r244, %p86;
	st.local.u8 	[%rd2+120], %rs4;
	st.local.u8 	[%rd2+128], %rs13;
	st.local.u8 	[%rd2+136], %rs22;
	st.local.u8 	[%rd2+144], %rs31;
	mul.lo.s32 	%r246, %r245, 5;
	mul.wide.s32 	%rd94, %r246, 8;
	add.s64 	%rd95, %rd87, %rd94;
	ld.global.u8 	%rs50, [%rd95+32];
	st.local.u8 	[%rd2+152], %rs50;
	add.s32 	%r247, %r22, %r368;
	setp.eq.s32 	%p87, %r247, %r352;
	selp.b32 	%r248, 0, %r247, %p87;
	setp.lt.s32 	%p88, %r248, 0;
	selp.b32 	%r249, %r232, %r248, %p88;
	st.local.u8 	[%rd2+160], %rs5;
	st.local.u8 	[%rd2+168], %rs14;
	st.local.u8 	[%rd2+176], %rs23;
	st.local.u8 	[%rd2+184], %rs32;
	mul.lo.s32 	%r250, %r249, 5;
	mul.wide.s32 	%rd96, %r250, 8;
	add.s64 	%rd97, %rd87, %rd96;
	ld.global.u8 	%rs51, [%rd97+32];
	st.local.u8 	[%rd2+192], %rs51;
	add.s32 	%r251, %r26, %r368;
	setp.eq.s32 	%p89, %r251, %r352;
	selp.b32 	%r252, 0, %r251, %p89;
	setp.lt.s32 	%p90, %r252, 0;
	selp.b32 	%r253, %r232, %r252, %p90;
	st.local.u8 	[%rd2+200], %rs6;
	st.local.u8 	[%rd2+208], %rs15;
	st.local.u8 	[%rd2+216], %rs24;
	st.local.u8 	[%rd2+224], %rs33;
	mul.lo.s32 	%r254, %r253, 5;
	mul.wide.s32 	%rd98, %r254, 8;
	add.s64 	%rd99, %rd87, %rd98;
	ld.global.u8 	%rs52, [%rd99+32];
	st.local.u8 	[%rd2+232], %rs52;
	add.s32 	%r255, %r30, %r368;
	setp.eq.s32 	%p91, %r255, %r352;
	selp.b32 	%r256, 0, %r255, %p91;
	setp.lt.s32 	%p92, %r256, 0;
	selp.b32 	%r257, %r232, %r256, %p92;
	st.local.u8 	[%rd2+240], %rs7;
	st.local.u8 	[%rd2+248], %rs16;
	st.local.u8 	[%rd2+256], %rs25;
	st.local.u8 	[%rd2+264], %rs34;
	mul.lo.s32 	%r258, %r257, 5;
	mul.wide.s32 	%rd100, %r258, 8;
	add.s64 	%rd101, %rd87, %rd100;
	ld.global.u8 	%rs53, [%rd101+32];
	st.local.u8 	[%rd2+272], %rs53;
	add.s32 	%r259, %r34, %r368;
	setp.eq.s32 	%p93, %r259, %r352;
	selp.b32 	%r260, 0, %r259, %p93;
	setp.lt.s32 	%p94, %r260, 0;
	selp.b32 	%r261, %r232, %r260, %p94;
	st.local.u8 	[%rd2+280], %rs8;
	st.local.u8 	[%rd2+288], %rs17;
	st.local.u8 	[%rd2+296], %rs26;
	st.local.u8 	[%rd2+304], %rs35;
	mul.lo.s32 	%r262, %r261, 5;
	mul.wide.s32 	%rd102, %r262, 8;
	add.s64 	%rd103, %rd87, %rd102;
	ld.global.u8 	%rs54, [%rd103+32];
	st.local.u8 	[%rd2+312], %rs54;
	add.s32 	%r263, %r38, %r368;
	setp.eq.s32 	%p95, %r263, %r352;
	selp.b32 	%r264, 0, %r263, %p95;
	setp.lt.s32 	%p96, %r264, 0;
	selp.b32 	%r265, %r232, %r264, %p96;
	st.local.u8 	[%rd2+320], %rs9;
	st.local.u8 	[%rd2+328], %rs18;
	st.local.u8 	[%rd2+336], %rs27;
	st.local.u8 	[%rd2+344], %rs36;
	mul.lo.s32 	%r266, %r265, 5;
	mul.wide.s32 	%rd104, %r266, 8;
	add.s64 	%rd105, %rd87, %rd104;
	ld.global.u8 	%rs55, [%rd105+32];
	st.local.u8 	[%rd2+352], %rs55;
	mul.f32 	%f35, %f7, %f34;
	cvt.rn.f32.s32 	%f36, %r364;
	div.rn.f32 	%f9, %f35, %f36;
	mov.b32 	%r369, 0;
$L__BB0_15:
	ld.param.u32 	%r358, [_Z22calculateExpectedValueiiiPiP15symbol_weight_tP8payout_tPf_param_1];
	setp.lt.u32 	%p97, %r358, 4;
	mov.b32 	%r371, 0;
	@%p97 bra 	$L__BB0_25;
	ld.param.u64 	%rd136, [_Z22calculateExpectedValueiiiPiP15symbol_weight_tP8payout_tPf_param_5];
	ld.param.u32 	%r359, [_Z22calculateExpectedValueiiiPiP15symbol_weight_tP8payout_tPf_param_1];
	and.b32  	%r268, %r359, 2147483644;
	neg.s32 	%r370, %r268;
	cvta.to.global.u64 	%rd106, %rd136;
	add.s64 	%rd144, %rd106, 24;
	mul.wide.u32 	%rd107, %r369, 40;
	add.s64 	%rd108, %rd2, %rd107;
	ld.local.u8 	%rs37, [%rd108];
	ld.local.u8 	%rs38, [%rd108+8];
	ld.local.u8 	%rs39, [%rd108+16];
	ld.local.u8 	%rs40, [%rd108+24];
	ld.local.u8 	%rs41, [%rd108+32];
$L__BB0_17:
	ld.global.u8 	%rs56, [%rd144+-24];
	ld.global.u32 	%r269, [%rd144+-20];
	setp.eq.s16 	%p98, %rs37, %rs56;
	selp.u32 	%r270, 1, 0, %p98;
	setp.eq.s16 	%p99, %rs38, %rs56;
	selp.u32 	%r271, 1, 0, %p99;
	add.s32 	%r272, %r270, %r271;
	setp.eq.s16 	%p100, %rs39, %rs56;
	selp.u32 	%r273, 1, 0, %p100;
	add.s32 	%r274, %r272, %r273;
	setp.eq.s16 	%p101, %rs40, %rs56;
	selp.u32 	%r275, 1, 0, %p101;
	add.s32 	%r276, %r274, %r275;
	setp.eq.s16 	%p102, %rs41, %rs56;
	selp.u32 	%r277, 1, 0, %p102;
	add.s32 	%r278, %r276, %r277;
	setp.eq.s32 	%p103, %r278, %r269;
	@%p103 bra 	$L__BB0_41;
$L__BB0_18:
	ld.global.u8 	%rs62, [%rd144+-12];
	ld.global.u32 	%r279, [%rd144+-8];
	setp.eq.s16 	%p104, %rs37, %rs62;
	selp.u32 	%r280, 1, 0, %p104;
	setp.eq.s16 	%p105, %rs38, %rs62;
	selp.u32 	%r281, 1, 0, %p105;
	add.s32 	%r282, %r280, %r281;
	setp.eq.s16 	%p106, %rs39, %rs62;
	selp.u32 	%r283, 1, 0, %p106;
	add.s32 	%r284, %r282, %r283;
	setp.eq.s16 	%p107, %rs40, %rs62;
	selp.u32 	%r285, 1, 0, %p107;
	add.s32 	%r286, %r284, %r285;
	setp.eq.s16 	%p108, %rs41, %rs62;
	selp.u32 	%r287, 1, 0, %p108;
	add.s32 	%r288, %r286, %r287;
	setp.ne.s32 	%p109, %r288, %r279;
	@%p109 bra 	$L__BB0_20;
	ld.global.f32 	%f39, [%rd144+-4];
	fma.rn.f32 	%f50, %f9, %f39, %f50;
$L__BB0_20:
	ld.global.u8 	%rs68, [%rd144];
	ld.global.u32 	%r289, [%rd144+4];
	setp.eq.s16 	%p110, %rs37, %rs68;
	selp.u32 	%r290, 1, 0, %p110;
	setp.eq.s16 	%p111, %rs38, %rs68;
	selp.u32 	%r291, 1, 0, %p111;
	add.s32 	%r292, %r290, %r291;
	setp.eq.s16 	%p112, %rs39, %rs68;
	selp.u32 	%r293, 1, 0, %p112;
	add.s32 	%r294, %r292, %r293;
	setp.eq.s16 	%p113, %rs40, %rs68;
	selp.u32 	%r295, 1, 0, %p113;
	add.s32 	%r296, %r294, %r295;
	setp.eq.s16 	%p114, %rs41, %rs68;
	selp.u32 	%r297, 1, 0, %p114;
	add.s32 	%r298, %r296, %r297;
	setp.ne.s32 	%p115, %r298, %r289;
	@%p115 bra 	$L__BB0_22;
	ld.global.f32 	%f40, [%rd144+8];
	fma.rn.f32 	%f50, %f9, %f40, %f50;
$L__BB0_22:
	ld.global.u8 	%rs74, [%rd144+12];
	ld.global.u32 	%r299, [%rd144+16];
	setp.eq.s16 	%p116, %rs37, %rs74;
	selp.u32 	%r300, 1, 0, %p116;
	setp.eq.s16 	%p117, %rs38, %rs74;
	selp.u32 	%r301, 1, 0, %p117;
	add.s32 	%r302, %r300, %r301;
	setp.eq.s16 	%p118, %rs39, %rs74;
	selp.u32 	%r303, 1, 0, %p118;
	add.s32 	%r304, %r302, %r303;
	setp.eq.s16 	%p119, %rs40, %rs74;
	selp.u32 	%r305, 1, 0, %p119;
	add.s32 	%r306, %r304, %r305;
	setp.eq.s16 	%p120, %rs41, %rs74;
	selp.u32 	%r307, 1, 0, %p120;
	add.s32 	%r308, %r306, %r307;
	setp.ne.s32 	%p121, %r308, %r299;
	@%p121 bra 	$L__BB0_24;
	ld.global.f32 	%f41, [%rd144+20];
	fma.rn.f32 	%f50, %f9, %f41, %f50;
$L__BB0_24:
	ld.param.u32 	%r360, [_Z22calculateExpectedValueiiiPiP15symbol_weight_tP8payout_tPf_param_1];
	and.b32  	%r371, %r360, 2147483644;
	add.s32 	%r370, %r370, 4;
	add.s64 	%rd144, %rd144, 48;
	setp.eq.s32 	%p122, %r370, 0;
	@%p122 bra 	$L__BB0_25;
	bra.uni 	$L__BB0_17;
$L__BB0_25:
	ld.param.u32 	%r361, [_Z22calculateExpectedValueiiiPiP15symbol_weight_tP8payout_tPf_param_1];
	and.b32  	%r309, %r361, 3;
	setp.eq.s32 	%p123, %r309, 0;
	@%p123 bra 	$L__BB0_34;
	ld.param.u64 	%rd137, [_Z22calculateExpectedValueiiiPiP15symbol_weight_tP8payout_tPf_param_5];
	cvta.to.global.u64 	%rd109, %rd137;
	mul.wide.u32 	%rd110, %r371, 12;
	add.s64 	%rd111, %rd109, %rd110;
	ld.global.u8 	%rs80, [%rd111];
	ld.global.u32 	%r310, [%rd111+4];
	mul.wide.u32 	%rd112, %r369, 40;
	add.s64 	%rd113, %rd2, %rd112;
	ld.local.u8 	%rs42, [%rd113];
	setp.eq.s16 	%p124, %rs42, %rs80;
	selp.u32 	%r311, 1, 0, %p124;
	ld.local.u8 	%rs43, [%rd113+8];
	setp.eq.s16 	%p125, %rs43, %rs80;
	selp.u32 	%r312, 1, 0, %p125;
	add.s32 	%r313, %r311, %r312;
	ld.local.u8 	%rs44, [%rd113+16];
	setp.eq.s16 	%p126, %rs44, %rs80;
	selp.u32 	%r314, 1, 0, %p126;
	add.s32 	%r315, %r313, %r314;
	ld.local.u8 	%rs45, [%rd113+24];
	setp.eq.s16 	%p127, %rs45, %rs80;
	selp.u32 	%r316, 1, 0, %p127;
	add.s32 	%r317, %r315, %r316;
	ld.local.u8 	%rs46, [%rd113+32];
	setp.eq.s16 	%p128, %rs46, %rs80;
	selp.u32 	%r318, 1, 0, %p128;
	add.s32 	%r319, %r317, %r318;
	setp.ne.s32 	%p129, %r319, %r310;
	@%p129 bra 	$L__BB0_28;
	ld.param.u64 	%rd138, [_Z22calculateExpectedValueiiiPiP15symbol_weight_tP8payout_tPf_param_5];
	cvta.to.global.u64 	%rd114, %rd138;
	mul.wide.u32 	%rd115, %r371, 12;
	add.s64 	%rd116, %rd114, %rd115;
	ld.global.f32 	%f42, [%rd116+8];
	fma.rn.f32 	%f50, %f9, %f42, %f50;
$L__BB0_28:
	ld.param.u32 	%r362, [_Z22calculateExpectedValueiiiPiP15symbol_weight_tP8payout_tPf_param_1];
	and.b32  	%r320, %r362, 3;
	setp.eq.s32 	%p130, %r320, 1;
	@%p130 bra 	$L__BB0_34;
	ld.param.u64 	%rd139, [_Z22calculateExpectedValueiiiPiP15symbol_weight_tP8payout_tPf_param_5];
	cvta.to.global.u64 	%rd117, %rd139;
	mul.wide.u32 	%rd118, %r371, 12;
	add.s64 	%rd119, %rd117, %rd118;
	ld.global.u8 	%rs81, [%rd119+12];
	ld.global.u32 	%r321, [%rd119+16];
	setp.eq.s16 	%p131, %rs42, %rs81;
	selp.u32 	%r322, 1, 0, %p131;
	setp.eq.s16 	%p132, %rs43, %rs81;
	selp.u32 	%r323, 1, 0, %p132;
	add.s32 	%r324, %r322, %r323;
	setp.eq.s16 	%p133, %rs44, %rs81;
	selp.u32 	%r325, 1, 0, %p133;
	add.s32 	%r326, %r324, %r325;
	setp.eq.s16 	%p134, %rs45, %rs81;
	selp.u32 	%r327, 1, 0, %p134;
	add.s32 	%r328, %r326, %r327;
	setp.eq.s16 	%p135, %rs46, %rs81;
	selp.u32 	%r329, 1, 0, %p135;
	add.s32 	%r330, %r328, %r329;
	setp.ne.s32 	%p136, %r330, %r321;
	@%p136 bra 	$L__BB0_31;
	ld.param.u64 	%rd140, [_Z22calculateExpectedValueiiiPiP15symbol_weight_tP8payout_tPf_param_5];
	cvta.to.global.u64 	%rd120, %rd140;
	mul.wide.u32 	%rd121, %r371, 12;
	add.s64 	%rd122, %rd120, %rd121;
	ld.global.f32 	%f43, [%rd122+20];
	fma.rn.f32 	%f50, %f9, %f43, %f50;
$L__BB0_31:
	ld.param.u32 	%r363, [_Z22calculateExpectedValueiiiPiP15symbol_weight_tP8payout_tPf_param_1];
	and.b32  	%r331, %r363, 3;
	setp.eq.s32 	%p137, %r331, 2;
	@%p137 bra 	$L__BB0_34;
	ld.param.u64 	%rd141, [_Z22calculateExpectedValueiiiPiP15symbol_weight_tP8payout_tPf_param_5];
	cvta.to.global.u64 	%rd123, %rd141;
	mul.wide.u32 	%rd124, %r371, 12;
	add.s64 	%rd125, %rd123, %rd124;
	ld.global.u8 	%rs82, [%rd125+24];
	ld.global.u32 	%r332, [%rd125+28];
	setp.eq.s16 	%p138, %rs42, %rs82;
	selp.u32 	%r333, 1, 0, %p138;
	setp.eq.s16 	%p139, %rs43, %rs82;
	selp.u32 	%r334, 1, 0, %p139;
	add.s32 	%r335, %r333, %r334;
	setp.eq.s16 	%p140, %rs44, %rs82;
	selp.u32 	%r336, 1, 0, %p140;
	add.s32 	%r337, %r335, %r336;
	setp.eq.s16 	%p141, %rs45, %rs82;
	selp.u32 	%r338, 1, 0, %p141;
	add.s32 	%r339, %r337, %r338;
	setp.eq.s16 	%p142, %rs46, %rs82;
	selp.u32 	%r340, 1, 0, %p142;
	add.s32 	%r341, %r339, %r340;
	setp.ne.s32 	%p143, %r341, %r332;
	@%p143 bra 	$L__BB0_34;
	ld.param.u64 	%rd142, [_Z22calculateExpectedValueiiiPiP15symbol_weight_tP8payout_tPf_param_5];
	cvta.to.global.u64 	%rd126, %rd142;
	mul.wide.u32 	%rd127, %r371, 12;
	add.s64 	%rd128, %rd126, %rd127;
	ld.global.f32 	%f44, [%rd128+32];
	fma.rn.f32 	%f50, %f9, %f44, %f50;
$L__BB0_34:
	add.s32 	%r369, %r369, 1;
	setp.ne.s32 	%p144, %r369, 9;
	@%p144 bra 	$L__BB0_15;
	ld.param.u32 	%r353, [_Z22calculateExpectedValueiiiPiP15symbol_weight_tP8payout_tPf_param_0];
	add.s32 	%r368, %r368, 1;
	setp.ne.s32 	%p145, %r368, %r353;
	@%p145 bra 	$L__BB0_14;
	ld.param.u32 	%r354, [_Z22calculateExpectedValueiiiPiP15symbol_weight_tP8payout_tPf_param_0];
	add.s32 	%r367, %r367, 1;
	setp.ne.s32 	%p146, %r367, %r354;
	@%p146 bra 	$L__BB0_13;
	ld.param.u32 	%r355, [_Z22calculateExpectedValueiiiPiP15symbol_weight_tP8payout_tPf_param_0];
	add.s32 	%r366, %r366, 1;
	setp.ne.s32 	%p147, %r366, %r355;
	@%p147 bra 	$L__BB0_12;
	ld.param.u32 	%r356, [_Z22calculateExpectedValueiiiPiP15symbol_weight_tP8payout_tPf_param_0];
	add.s32 	%r365, %r365, 1;
	setp.eq.s32 	%p148, %r365, %r356;
	@%p148 bra 	$L__BB0_39;
	bra.uni 	$L__BB0_11;
$L__BB0_39:
	ld.param.u64 	%rd143, [_Z22calculateExpectedValueiiiPiP15symbol_weight_tP8payout_tPf_param_6];
	mov.u32 	%r342, %tid.x;
	cvta.to.global.u64 	%rd129, %rd143;
	mul.wide.u32 	%rd130, %r342, 4;
	add.s64 	%rd131, %rd129, %rd130;
	st.global.f32 	[%rd131], %f50;
$L__BB0_40:
	ret;
$L__BB0_41:
	ld.global.f32 	%f38, [%rd144+-16];
	fma.rn.f32 	%f50, %f9, %f38, %f50;
	bra.uni 	$L__BB0_18;

}


// ===== COMPILED SASS (sm_100) =====

	.target	sm_100

	.elftype	@"ET_EXEC"


//--------------------- .note.nv.tkinfo           --------------------------
	.section	.note.nv.tkinfo,"",@"SHT_NOTE"
	.sectionflags	@"SHF_NOTE_NV_TKINFO"
	.tkinfo
        /*0018*/ 	.word	0x00000002
        /*0030*/ 	.string	""
        /*0030*/ 	.string	"ptxas"
        /*0030*/ 	.string	"Cuda compilation tools, release 13.0, V13.0.88"
        /*0030*/ 	.string	"Build cuda_13.0.r13.0/compiler.36424714_0"
        /*0030*/ 	.string	"-arch sm_100 -m 64 "



//--------------------- .note.nv.cuinfo           --------------------------
	.section	.note.nv.cuinfo,"",@"SHT_NOTE"
	.sectionflags	@"SHF_NOTE_NV_CUINFO"
        /*0018*/ 	.short	0x0002
        /*001a*/ 	.short	0x0064
        /*001c*/ 	.short	0x0082
	.zero		2


//--------------------- .nv.info                  --------------------------
	.section	.nv.info,"",@"SHT_CUDA_INFO"
	.align	4


	//----- nvinfo : EIATTR_REGCOUNT
	.align		4
        /*0000*/ 	.byte	0x04, 0x2f
        /*0002*/ 	.short	(.L_1 - .L_0)
	.align		4
.L_0:
        /*0004*/ 	.word	index@(_Z22calculateExpectedValueiiiPiP15symbol_weight_tP8payout_tPf)
        /*0008*/ 	.word	0x0000005f


	//----- nvinfo : EIATTR_FRAME_SIZE
	.align		4
.L_1:
        /*000c*/ 	.byte	0x04, 0x11
        /*000e*/ 	.short	(.L_3 - .L_2)
	.align		4
.L_2:
        /*0010*/ 	.word	index@($__internal_0_$__cuda_sm3x_div_rn_noftz_f32_slowpath)
        /*0014*/ 	.word	0x00000168


	//----- nvinfo : EIATTR_FRAME_SIZE
	.align		4
.L_3:
        /*0018*/ 	.byte	0x04, 0x11
        /*001a*/ 	.short	(.L_5 - .L_4)
	.align		4
.L_4:
        /*001c*/ 	.word	index@(_Z22calculateExpectedValueiiiPiP15symbol_weight_tP8payout_tPf)
        /*0020*/ 	.word	0x00000168


	//----- nvinfo : EIATTR_MIN_STACK_SIZE
	.align		4
.L_5:
        /*0024*/ 	.byte	0x04, 0x12
        /*0026*/ 	.short	(.L_7 - .L_6)
	.align		4
.L_6:
        /*0028*/ 	.word	index@(_Z22calculateExpectedValueiiiPiP15symbol_weight_tP8payout_tPf)
        /*002c*/ 	.word	0x00000168
.L_7:


//--------------------- .nv.compat                --------------------------
	.section	.nv.compat,"",@"SHT_CUDA_COMPAT_INFO"
	.align	4
        /*0000*/ 	.byte	0x02, 0x09, 0x00, 0x00, 0x02, 0x02, 0x01, 0x00, 0x02, 0x05, 0x05, 0x00, 0x03, 0x07, 0x01, 0x01
        /*0010*/ 	.byte	0x02, 0x03, 0x00, 0x00, 0x02, 0x06, 0x01, 0x00, 0x04, 0x0b, 0x08, 0x00, 0x01, 0x00, 0x00, 0x00
        /*0020*/ 	.byte	0x00, 0x00, 0x00, 0x00


//--------------------- .nv.info._Z22calculateExpectedValueiiiPiP15symbol_weight_tP8payout_tPf --------------------------
	.section	.nv.info._Z22calculateExpectedValueiiiPiP15symbol_weight_tP8payout_tPf,"",@"SHT_CUDA_INFO"
	.sectionflags	@""
	.align	4


	//----- nvinfo : EIATTR_CUDA_API_VERSION
	.align		4
        /*0000*/ 	.byte	0x04, 0x37
        /*0002*/ 	.short	(.L_9 - .L_8)
.L_8:
        /*0004*/ 	.word	0x00000082


	//----- nvinfo : EIATTR_KPARAM_INFO
	.align		4
.L_9:
        /*0008*/ 	.byte	0x04, 0x17
        /*000a*/ 	.short	(.L_11 - .L_10)
.L_10:
        /*000c*/ 	.word	0x00000000
        /*0010*/ 	.short	0x0006
        /*0012*/ 	.short	0x0028
        /*0014*/ 	.byte	0x00, 0xf5, 0x21, 0x00


	//----- nvinfo : EIATTR_KPARAM_INFO
	.align		4
.L_11:
        /*0018*/ 	.byte	0x04, 0x17
        /*001a*/ 	.short	(.L_13 - .L_12)
.L_12:
        /*001c*/ 	.word	0x00000000
        /*0020*/ 	.short	0x0005
        /*0022*/ 	.short	0x0020
        /*0024*/ 	.byte	0x00, 0xf5, 0x21, 0x00


	//----- nvinfo : EIATTR_KPARAM_INFO
	.align		4
.L_13:
        /*0028*/ 	.byte	0x04, 0x17
        /*002a*/ 	.short	(.L_15 - .L_14)
.L_14:
        /*002c*/ 	.word	0x00000000
        /*0030*/ 	.short	0x0004
        /*0032*/ 	.short	0x0018
        /*0034*/ 	.byte	0x00, 0xf5, 0x21, 0x00


	//----- nvinfo : EIATTR_KPARAM_INFO
	.align		4
.L_15:
        /*0038*/ 	.byte	0x04, 0x17
        /*003a*/ 	.short	(.L_17 - .L_16)
.L_16:
        /*003c*/ 	.word	0x00000000
        /*0040*/ 	.short	0x0003
        /*0042*/ 	.short	0x0010
        /*0044*/ 	.byte	0x00, 0xf5, 0x21, 0x00


	//----- nvinfo : EIATTR_KPARAM_INFO
	.align		4
.L_17:
        /*0048*/ 	.byte	0x04, 0x17
        /*004a*/ 	.short	(.L_19 - .L_18)
.L_18:
        /*004c*/ 	.word	0x00000000
        /*0050*/ 	.short	0x0002
        /*0052*/ 	.short	0x0008
        /*0054*/ 	.byte	0x00, 0xf0, 0x11, 0x00


	//----- nvinfo : EIATTR_KPARAM_INFO
	.align		4
.L_19:
        /*0058*/ 	.byte	0x04, 0x17
        /*005a*/ 	.short	(.L_21 - .L_20)
.L_20:
        /*005c*/ 	.word	0x00000000
        /*0060*/ 	.short	0x0001
        /*0062*/ 	.short	0x0004
        /*0064*/ 	.byte	0x00, 0xf0, 0x11, 0x00


	//----- nvinfo : EIATTR_KPARAM_INFO
	.align		4
.L_21:
        /*0068*/ 	.byte	0x04, 0x17
        /*006a*/ 	.short	(.L_23 - .L_22)
.L_22:
        /*006c*/ 	.word	0x00000000
        /*0070*/ 	.short	0x0000
        /*0072*/ 	.short	0x0000
        /*0074*/ 	.byte	0x00, 0xf0, 0x11, 0x00


	//----- nvinfo : EIATTR_SPARSE_MMA_MASK
	.align		4
.L_23:
        /*0078*/ 	.byte	0x03, 0x50
        /*007a*/ 	.short	0x0000


	//----- nvinfo : EIATTR_MAXREG_COUNT
	.align		4
        /*007c*/ 	.byte	0x03, 0x1b
        /*007e*/ 	.short	0x00ff


	//----- nvinfo : EIATTR_MERCURY_ISA_VERSION
	.align		4
        /*0080*/ 	.byte	0x03, 0x5f
        /*0082*/ 	.short	0x0101


	//----- nvinfo : EIATTR_VRC_CTA_INIT_COUNT
	.align		4
        /*0084*/ 	.byte	0x02, 0x4a
	.zero		1
	.zero		1


	//----- nvinfo : EIATTR_EXIT_INSTR_OFFSETS
	.align		4
        /*0088*/ 	.byte	0x04, 0x1c
        /*008a*/ 	.short	(.L_25 - .L_24)


	//   ....[0]....
.L_24:
        /*008c*/ 	.word	0x00000060


	//   ....[1]....
        /*0090*/ 	.word	0x00003380


	//----- nvinfo : EIATTR_CRS_STACK_SIZE
	.align		4
.L_25:
        /*0094*/ 	.byte	0x04, 0x1e
        /*0096*/ 	.short	(.L_27 - .L_26)
.L_26:
        /*0098*/ 	.word	0x00000000


	//----- nvinfo : EIATTR_CBANK_PARAM_SIZE
	.align		4
.L_27:
        /*009c*/ 	.byte	0x03, 0x19
        /*009e*/ 	.short	0x0030


	//----- nvinfo : EIATTR_PARAM_CBANK
	.align		4
        /*00a0*/ 	.byte	0x04, 0x0a
        /*00a2*/ 	.short	(.L_29 - .L_28)
	.align		4
.L_28:
        /*00a4*/ 	.word	index@(.nv.constant0._Z22calculateExpectedValueiiiPiP15symbol_weight_tP8payout_tPf)
        /*00a8*/ 	.short	0x0380
        /*00aa*/ 	.short	0x0030


	//----- nvinfo : EIATTR_SW_WAR
	.align		4
.L_29:
        /*00ac*/ 	.byte	0x04, 0x36
        /*00ae*/ 	.short	(.L_31 - .L_30)
.L_30:
        /*00b0*/ 	.word	0x00000008
.L_31:


//--------------------- .nv.callgraph             --------------------------
	.section	.nv.callgraph,"",@"SHT_CUDA_CALLGRAPH"
	.align	4
	.sectionentsize	8
	.align		4
        /*0000*/ 	.word	0x00000000
	.align		4
        /*0004*/ 	.word	0xffffffff
	.align		4
        /*0008*/ 	.word	0x00000000
	.align		4
        /*000c*/ 	.word	0xfffffffe
	.align		4
        /*0010*/ 	.word	0x00000000
	.align		4
        /*0014*/ 	.word	0xfffffffd
	.align		4
        /*0018*/ 	.word	0x00000000
	.align		4
        /*001c*/ 	.word	0xfffffffc


//--------------------- .text._Z22calculateExpectedValueiiiPiP15symbol_weight_tP8payout_tPf --------------------------
	.section	.text._Z22calculateExpectedValueiiiPiP15symbol_weight_tP8payout_tPf,"ax",@progbits
	.align	128
        .global         _Z22calculateExpectedValueiiiPiP15symbol_weight_tP8payout_tPf
        .type           _Z22calculateExpectedValueiiiPiP15symbol_weight_tP8payout_tPf,@function
        .size           _Z22calculateExpectedValueiiiPiP15symbol_weight_tP8payout_tPf,(.L_x_32 - _Z22calculateExpectedValueiiiPiP15symbol_weight_tP8payout_tPf)
        .other          _Z22calculateExpectedValueiiiPiP15symbol_weight_tP8payout_tPf,@"STO_CUDA_ENTRY STV_DEFAULT"
_Z22calculateExpectedValueiiiPiP15symbol_weight_tP8payout_tPf:
.text._Z22calculateExpectedValueiiiPiP15symbol_weight_tP8payout_tPf:
[----:B------:R-:W0:Y:S01]  /*0000*/  LDC R1, c[0x0][0x37c] ;  /* 0x0000df00ff017b82 */ /* 0x000e220000000800 */
[----:B------:R-:W1:Y:S07]  /*0010*/  S2R R13, SR_TID.X ;  /* 0x00000000000d7919 */ /* 0x000e6e0000002100 */
[----:B------:R-:W1:Y:S01]  /*0020*/  LDC R17, c[0x0][0x380] ;  /* 0x0000e000ff117b82 */ /* 0x000e620000000800 */
[----:B0-----:R-:W-:-:S05]  /*0030*/  VIADD R1, R1, 0xfffffe98 ;  /* 0xfffffe9801017836 */ /* 0x001fca0000000000 */
[----:B------:R-:W-:Y:S02]  /*0040*/  R2UR UR16, R1 ;  /* 0x00000000011072ca */ /* 0x000fe400000e0000 */
[----:B-1----:R-:W-:-:S13]  /*0050*/  ISETP.GE.AND P0, PT, R13, R17, PT ;  /* 0x000000110d00720c */ /* 0x002fda0003f06270 */
[----:B------:R-:W-:Y:S05]  /*0060*/  @P0 EXIT ;  /* 0x000000000000094d */ /* 0x000fea0003800000 */
[----:B------:R-:W0:Y:S01]  /*0070*/  LDCU UR4, c[0x0][0x384] ;  /* 0x00007080ff0477ac */ /* 0x000e220008000800 */
[----:B------:R-:W-:Y:S01]  /*0080*/  VIADD R0, R17, 0xffffffff ;  /* 0xffffffff11007836 */ /* 0x000fe20000000000 */
[----:B------:R-:W1:Y:S01]  /*0090*/  LDCU.64 UR14, c[0x0][0x358] ;  /* 0x00006b00ff0e77ac */ /* 0x000e620008000a00 */
[----:B0-----:R-:W-:-:S09]  /*00a0*/  UISETP.GT.AND UP0, UPT, UR4, URZ, UPT ;  /* 0x000000ff0400728c */ /* 0x001fd2000bf04270 */
[----:B-1----:R-:W-:Y:S05]  /*00b0*/  BRA.U UP0, `(.L_x_0) ;  /* 0x0000000100587547 */ /* 0x002fea000b800000 */
[----:B------:R-:W-:Y:S01]  /*00c0*/  ISETP.GT.AND P0, PT, R17, RZ, PT ;  /* 0x000000ff1100720c */ /* 0x000fe20003f04270 */
[----:B------:R-:W-:-:S12]  /*00d0*/  IMAD.MOV.U32 R0, RZ, RZ, RZ ;  /* 0x000000ffff007224 */ /* 0x000fd800078e00ff */
[----:B------:R-:W-:Y:S05]  /*00e0*/  @!P0 BRA `(.L_x_1) ;  /* 0x0000000000448947 */ /* 0x000fea0003800000 */
[----:B------:R-:W-:Y:S01]  /*00f0*/  IMAD.IADD R2, R17, 0x1, -R0 ;  /* 0x0000000111027824 */ /* 0x000fe200078e0a00 */
[----:B------:R-:W-:-:S04]  /*0100*/  PLOP3.LUT P0, PT, PT, PT, PT, 0x80, 0x8 ;  /* 0x000000000008781c */ /* 0x000fc80003f0f070 */
[----:B------:R-:W-:-:S13]  /*0110*/  ISETP.GT.AND P1, PT, R2, 0x3, PT ;  /* 0x000000030200780c */ /* 0x000fda0003f24270 */
[----:B------:R-:W-:Y:S05]  /*0120*/  @!P1 BRA `(.L_x_2) ;  /* 0x0000000000189947 */ /* 0x000fea0003800000 */
[----:B------:R-:W-:Y:S01]  /*0130*/  PLOP3.LUT P0, PT, PT, PT, PT, 0x8, 0x80 ;  /* 0x000000000080781c */ /* 0x000fe20003f0e170 */
[----:B------:R-:W-:-:S12]  /*0140*/  VIADD R3, R17, 0xfffffffd ;  /* 0xfffffffd11037836 */ /* 0x000fd80000000000 */
.L_x_3:
[----:B------:R-:W-:-:S05]  /*0150*/  VIADD R0, R0, 0x4 ;  /* 0x0000000400007836 */ /* 0x000fca0000000000 */
[----:B------:R-:W-:-:S13]  /*0160*/  ISETP.GE.AND P1, PT, R0, R3, PT ;  /* 0x000000030000720c */ /* 0x000fda0003f26270 */
[----:B------:R-:W-:Y:S05]  /*0170*/  @!P1 BRA `(.L_x_3) ;  /* 0xfffffffc00f49947 */ /* 0x000fea000383ffff */
[----:B------:R-:W-:-:S07]  /*0180*/  IMAD.MOV.U32 R44, RZ, RZ, RZ ;  /* 0x000000ffff2c7224 */ /* 0x000fce00078e00ff */
.L_x_2:
[----:B------:R-:W-:-:S05]  /*0190*/  IMAD.IADD R2, R17, 0x1, -R0 ;  /* 0x0000000111027824 */ /* 0x000fca00078e0a00 */
[----:B------:R-:W-:-:S13]  /*01a0*/  ISETP.GT.AND P1, PT, R2, 0x1, PT ;  /* 0x000000010200780c */ /* 0x000fda0003f24270 */
[----:B------:R-:W-:Y:S01]  /*01b0*/  @P1 VIADD R0, R0, 0x2 ;  /* 0x0000000200001836 */ /* 0x000fe20000000000 */
[----:B------:R-:W-:Y:S01]  /*01c0*/  @P1 PLOP3.LUT P0, PT, PT, PT, PT, 0x8, 0x80 ;  /* 0x000000000080181c */ /* 0x000fe20003f0e170 */
[----:B------:R-:W-:-:S03]  /*01d0*/  @P1 IMAD.MOV.U32 R44, RZ, RZ, RZ ;  /* 0x000000ffff2c1224 */ /* 0x000fc600078e00ff */
[----:B------:R-:W-:-:S13]  /*01e0*/  ISETP.NE.OR P0, PT, R0, R17, P0 ;  /* 0x000000110000720c */ /* 0x000fda0000705670 */
[----:B------:R-:W-:Y:S05]  /*01f0*/  @!P0 BRA `(.L_x_4) ;  /* 0x0000003000508947 */ /* 0x000fea0003800000 */
.L_x_1:
[----:B------:R-:W-:Y:S01]  /*0200*/  IMAD.MOV.U32 R44, RZ, RZ, RZ ;  /* 0x000000ffff2c7224 */ /* 0x000fe200078e00ff */
[----:B------:R-:W-:Y:S06]  /*0210*/  BRA `(.L_x_4) ;  /* 0x0000003000487947 */ /* 0x000fec0003800000 */
.L_x_0:
[----:B------:R-:W0:Y:S02]  /*0220*/  LDC.64 R2, c[0x0][0x390] ;  /* 0x0000e400ff027b82 */ /* 0x000e240000000a00 */
[----:B0-----:R-:W2:Y:S04]  /*0230*/  LDG.E R4, desc[UR14][R2.64] ;  /* 0x0000000e02047981 */ /* 0x001ea8000c1e1900 */
[----:B------:R-:W3:Y:S04]  /*0240*/  LDG.E R5, desc[UR14][R2.64+0x14] ;  /* 0x0000140e02057981 */ /* 0x000ee8000c1e1900 */
[----:B------:R-:W4:Y:S04]  /*0250*/  LDG.E R11, desc[UR14][R2.64+0x8c] ;  /* 0x00008c0e020b7981 */ /* 0x000f28000c1e1900 */
[----:B------:R-:W4:Y:S04]  /*0260*/  LDG.E R8, desc[UR14][R2.64+0x50] ;  /* 0x0000500e02087981 */ /* 0x000f28000c1e1900 */
[----:B------:R-:W4:Y:S04]  /*0270*/  LDG.E R9, desc[UR14][R2.64+0x64] ;  /* 0x0000640e02097981 */ /* 0x000f28000c1e1900 */
[----:B------:R-:W4:Y:S04]  /*0280*/  LDG.E R12, desc[UR14][R2.64+0xa0] ;  /* 0x0000a00e020c7981 */ /* 0x000f28000c1e1900 */
[----:B------:R-:W4:Y:S04]  /*0290*/  LDG.E R6, desc[UR14][R2.64+0x28] ;  /* 0x0000280e02067981 */ /* 0x000f28000c1e1900 */
[----:B------:R-:W4:Y:S04]  /*02a0*/  LDG.E R7, desc[UR14][R2.64+0x3c] ;  /* 0x00003c0e02077981 */ /* 0x000f28000c1e1900 */
[----:B------:R-:W4:Y:S04]  /*02b0*/  LDG.E R10, desc[UR14][R2.64+0x78] ;  /* 0x0000780e020a7981 */ /* 0x000f28000c1e1900 */
[----:B------:R-:W5:Y:S04]  /*02c0*/  LDG.E R45, desc[UR14][R2.64+0x4] ;  /* 0x0000040e022d7981 */ /* 0x000f68000c1e1900 */
        /* <DEDUP_REMOVED lines=34> */
[----:B------:R0:W5:Y:S01]  /*04f0*/  LDG.E R80, desc[UR14][R2.64+0xb0] ;  /* 0x0000b00e02507981 */ /* 0x000162000c1e1900 */
[----:B--2---:R-:W-:-:S02]  /*0500*/  IMAD.IADD R4, R4, 0x1, R13 ;  /* 0x0000000104047824 */ /* 0x004fc400078e020d */
[----:B---3--:R-:W-:-:S03]  /*0510*/  IMAD.IADD R5, R5, 0x1, R13 ;  /* 0x0000000105057824 */ /* 0x008fc600078e020d */
[-C--:B------:R-:W-:Y:S01]  /*0520*/  ISETP.NE.AND P6, PT, R4, R17.reuse, PT ;  /* 0x000000110400720c */ /* 0x080fe20003fc5270 */
[--C-:B----4-:R-:W-:Y:S01]  /*0530*/  IMAD.IADD R16, R11, 0x1, R13.reuse ;  /* 0x000000010b107824 */ /* 0x110fe200078e020d */
[-C--:B------:R-:W-:Y:S01]  /*0540*/  ISETP.NE.AND P0, PT, R5, R17.reuse, PT ;  /* 0x000000110500720c */ /* 0x080fe20003f05270 */
[--C-:B------:R-:W-:Y:S01]  /*0550*/  IMAD.IADD R8, R8, 0x1, R13.reuse ;  /* 0x0000000108087824 */ /* 0x100fe200078e020d */
[----:B0-----:R-:W-:Y:S01]  /*0560*/  SEL R3, R4, RZ, P6 ;  /* 0x000000ff04037207 */ /* 0x001fe20003000000 */
[--C-:B------:R-:W-:Y:S02]  /*0570*/  IMAD.IADD R15, R9, 0x1, R13.reuse ;  /* 0x00000001090f7824 */ /* 0x100fe400078e020d */
[--C-:B------:R-:W-:Y:S01]  /*0580*/  IMAD.IADD R18, R12, 0x1, R13.reuse ;  /* 0x000000010c127824 */ /* 0x100fe200078e020d */
[----:B------:R-:W-:Y:S01]  /*0590*/  ISETP.NE.AND P6, PT, R16, R17, PT ;  /* 0x000000111000720c */ /* 0x000fe20003fc5270 */
[--C-:B------:R-:W-:Y:S01]  /*05a0*/  IMAD.IADD R6, R6, 0x1, R13.reuse ;  /* 0x0000000106067824 */ /* 0x100fe200078e020d */
[----:B------:R-:W-:Y:S01]  /*05b0*/  SEL R5, R5, RZ, P0 ;  /* 0x000000ff05057207 */ /* 0x000fe20000000000 */
[----:B------:R-:W-:-:S02]  /*05c0*/  IMAD.IADD R14, R7, 0x1, R13 ;  /* 0x00000001070e7824 */ /* 0x000fc400078e020d */
[----:B------:R-:W-:Y:S02]  /*05d0*/  IMAD.IADD R10, R10, 0x1, R13 ;  /* 0x000000010a0a7824 */ /* 0x000fe400078e020d */
[----:B------:R-:W0:Y:S01]  /*05e0*/  LDC.64 R12, c[0x0][0x398] ;  /* 0x0000e600ff0c7b82 */ /* 0x000e220000000a00 */
[-C--:B------:R-:W-:Y:S02]  /*05f0*/  ISETP.NE.AND P3, PT, R8, R17.reuse, PT ;  /* 0x000000110800720c */ /* 0x080fe40003f65270 */
[-C--:B------:R-:W-:Y:S02]  /*0600*/  ISETP.NE.AND P4, PT, R15, R17.reuse, PT ;  /* 0x000000110f00720c */ /* 0x080fe40003f85270 */
[-C--:B------:R-:W-:Y:S02]  /*0610*/  ISETP.NE.AND P0, PT, R18, R17.reuse, PT ;  /* 0x000000111200720c */ /* 0x080fe40003f05270 */
[-C--:B------:R-:W-:Y:S02]  /*0620*/  ISETP.NE.AND P1, PT, R6, R17.reuse, PT ;  /* 0x000000110600720c */ /* 0x080fe40003f25270 */
[----:B------:R-:W-:-:S02]  /*0630*/  ISETP.NE.AND P2, PT, R14, R17, PT ;  /* 0x000000110e00720c */ /* 0x000fc40003f45270 */
[----:B------:R-:W-:Y:S02]  /*0640*/  ISETP.NE.AND P5, PT, R10, R17, PT ;  /* 0x000000110a00720c */ /* 0x000fe40003fa5270 */
[----:B------:R-:W-:Y:S02]  /*0650*/  SEL R19, R16, RZ, P6 ;  /* 0x000000ff10137207 */ /* 0x000fe40003000000 */
[----:B------:R-:W-:Y:S02]  /*0660*/  SEL R11, R8, RZ, P3 ;  /* 0x000000ff080b7207 */ /* 0x000fe40001800000 */
[----:B------:R-:W-:Y:S02]  /*0670*/  SEL R15, R15, RZ, P4 ;  /* 0x000000ff0f0f7207 */ /* 0x000fe40002000000 */
[----:B------:R-:W-:Y:S02]  /*0680*/  SEL R21, R18, RZ, P0 ;  /* 0x000000ff12157207 */ /* 0x000fe40000000000 */
[----:B------:R-:W-:-:S02]  /*0690*/  ISETP.GE.AND P6, PT, R3, RZ, PT ;  /* 0x000000ff0300720c */ /* 0x000fc40003fc6270 */
[----:B------:R-:W-:Y:S02]  /*06a0*/  SEL R7, R6, RZ, P1 ;  /* 0x000000ff06077207 */ /* 0x000fe40000800000 */
[----:B------:R-:W-:Y:S02]  /*06b0*/  SEL R9, R14, RZ, P2 ;  /* 0x000000ff0e097207 */ /* 0x000fe40001000000 */
[----:B------:R-:W-:Y:S02]  /*06c0*/  SEL R17, R10, RZ, P5 ;  /* 0x000000ff0a117207 */ /* 0x000fe40002800000 */
[----:B------:R-:W-:Y:S02]  /*06d0*/  ISETP.GE.AND P0, PT, R5, RZ, PT ;  /* 0x000000ff0500720c */ /* 0x000fe40003f06270 */
[----:B------:R-:W-:Y:S02]  /*06e0*/  ISETP.GE.AND P3, PT, R11, RZ, PT ;  /* 0x000000ff0b00720c */ /* 0x000fe40003f66270 */
[----:B------:R-:W-:-:S02]  /*06f0*/  ISETP.GE.AND P4, PT, R15, RZ, PT ;  /* 0x000000ff0f00720c */ /* 0x000fc40003f86270 */
[C---:B------:R-:W-:Y:S02]  /*0700*/  SEL R3, R0.reuse, R3, !P6 ;  /* 0x0000000300037207 */ /* 0x040fe40007000000 */
[----:B------:R-:W-:Y:S02]  /*0710*/  ISETP.GE.AND P1, PT, R7, RZ, PT ;  /* 0x000000ff0700720c */ /* 0x000fe40003f26270 */
[----:B------:R-:W-:Y:S02]  /*0720*/  ISETP.GE.AND P2, PT, R9, RZ, PT ;  /* 0x000000ff0900720c */ /* 0x000fe40003f46270 */
[----:B------:R-:W-:Y:S02]  /*0730*/  ISETP.GE.AND P5, PT, R17, RZ, PT ;  /* 0x000000ff1100720c */ /* 0x000fe40003fa6270 */
[----:B------:R-:W-:Y:S02]  /*0740*/  ISETP.GE.AND P6, PT, R19, RZ, PT ;  /* 0x000000ff1300720c */ /* 0x000fe40003fc6270 */
[----:B------:R-:W-:-:S02]  /*0750*/  SEL R5, R0, R5, !P0 ;  /* 0x0000000500057207 */ /* 0x000fc40004000000 */
[----:B------:R-:W-:Y:S02]  /*0760*/  ISETP.GE.AND P0, PT, R21, RZ, PT ;  /* 0x000000ff1500720c */ /* 0x000fe40003f06270 */
[C---:B------:R-:W-:Y:S02]  /*0770*/  SEL R11, R0.reuse, R11, !P3 ;  /* 0x0000000b000b7207 */ /* 0x040fe40005800000 */
[C---:B------:R-:W-:Y:S02]  /*0780*/  SEL R15, R0.reuse, R15, !P4 ;  /* 0x0000000f000f7207 */ /* 0x040fe40006000000 */
[C---:B------:R-:W-:Y:S02]  /*0790*/  SEL R7, R0.reuse, R7, !P1 ;  /* 0x0000000700077207 */ /* 0x040fe40004800000 */
[C---:B------:R-:W-:Y:S02]  /*07a0*/  SEL R9, R0.reuse, R9, !P2 ;  /* 0x0000000900097207 */ /* 0x040fe40005000000 */
[----:B------:R-:W-:-:S02]  /*07b0*/  SEL R17, R0, R17, !P5 ;  /* 0x0000001100117207 */ /* 0x000fc40006800000 */
[C---:B------:R-:W-:Y:S02]  /*07c0*/  SEL R19, R0.reuse, R19, !P6 ;  /* 0x0000001300137207 */ /* 0x040fe40007000000 */
[----:B------:R-:W-:Y:S01]  /*07d0*/  SEL R0, R0, R21, !P0 ;  /* 0x0000001500007207 */ /* 0x000fe20004000000 */
[----:B------:R-:W-:Y:S02]  /*07e0*/  IMAD R11, R11, 0x5, RZ ;  /* 0x000000050b0b7824 */ /* 0x000fe400078e02ff */
[----:B------:R-:W-:Y:S02]  /*07f0*/  IMAD R15, R15, 0x5, RZ ;  /* 0x000000050f0f7824 */ /* 0x000fe400078e02ff */
[----:B------:R-:W-:Y:S02]  /*0800*/  IMAD R3, R3, 0x5, RZ ;  /* 0x0000000503037824 */ /* 0x000fe400078e02ff */
[----:B------:R-:W-:Y:S02]  /*0810*/  IMAD R5, R5, 0x5, RZ ;  /* 0x0000000505057824 */ /* 0x000fe400078e02ff */
[----:B------:R-:W-:-:S02]  /*0820*/  IMAD R7, R7, 0x5, RZ ;  /* 0x0000000507077824 */ /* 0x000fc400078e02ff */
[----:B------:R-:W-:Y:S02]  /*0830*/  IMAD R9, R9, 0x5, RZ ;  /* 0x0000000509097824 */ /* 0x000fe400078e02ff */
[----:B------:R-:W-:Y:S02]  /*0840*/  IMAD R17, R17, 0x5, RZ ;  /* 0x0000000511117824 */ /* 0x000fe400078e02ff */
[----:B------:R-:W-:Y:S02]  /*0850*/  IMAD R29, R19, 0x5, RZ ;  /* 0x00000005131d7824 */ /* 0x000fe400078e02ff */
[----:B------:R-:W-:Y:S02]  /*0860*/  IMAD R31, R0, 0x5, RZ ;  /* 0x00000005001f7824 */ /* 0x000fe400078e02ff */
[----:B0-----:R-:W-:-:S04]  /*0870*/  IMAD.WIDE R20, R11, 0x8, R12 ;  /* 0x000000080b147825 */ /* 0x001fc800078e020c */
[--C-:B------:R-:W-:Y:S01]  /*0880*/  IMAD.WIDE R18, R15, 0x8, R12.reuse ;  /* 0x000000080f127825 */ /* 0x100fe200078e020c */
[----:B------:R0:W5:Y:S03]  /*0890*/  LDG.E.U8 R4, desc[UR14][R20.64] ;  /* 0x0000000e14047981 */ /* 0x000166000c1e1100 */
[--C-:B------:R-:W-:Y:S02]  /*08a0*/  IMAD.WIDE R26, R5, 0x8, R12.reuse ;  /* 0x00000008051a7825 */ /* 0x100fe400078e020c */
[----:B------:R0:W5:Y:S02]  /*08b0*/  LDG.E.U8 R5, desc[UR14][R18.64] ;  /* 0x0000000e12057981 */ /* 0x000164000c1e1100 */
[--C-:B------:R-:W-:Y:S02]  /*08c0*/  IMAD.WIDE R24, R7, 0x8, R12.reuse ;  /* 0x0000000807187825 */ /* 0x100fe400078e020c */
[----:B------:R0:W5:Y:S02]  /*08d0*/  LDG.E.U8 R0, desc[UR14][R26.64] ;  /* 0x0000000e1a007981 */ /* 0x000164000c1e1100 */
[----:B------:R-:W-:-:S02]  /*08e0*/  IMAD.WIDE R22, R9, 0x8, R12 ;  /* 0x0000000809167825 */ /* 0x000fc400078e020c */
[----:B------:R0:W5:Y:S02]  /*08f0*/  LDG.E.U8 R2, desc[UR14][R24.64] ;  /* 0x0000000e18027981 */ /* 0x000164000c1e1100 */
[----:B------:R-:W-:-:S04]  /*0900*/  IMAD.WIDE R16, R17, 0x8, R12 ;  /* 0x0000000811107825 */ /* 0x000fc800078e020c */
[--C-:B------:R-:W-:Y:S01]  /*0910*/  IMAD.WIDE R14, R29, 0x8, R12.reuse ;  /* 0x000000081d0e7825 */ /* 0x100fe200078e020c */
[----:B------:R0:W5:Y:S03]  /*0920*/  LDG.E.U8 R6, desc[UR14][R16.64] ;  /* 0x0000000e10067981 */ /* 0x000166000c1e1100 */
[--C-:B------:R-:W-:Y:S01]  /*0930*/  IMAD.WIDE R10, R3, 0x8, R12.reuse ;  /* 0x00000008030a7825 */ /* 0x100fe200078e020c */
[----:B------:R0:W5:Y:S03]  /*0940*/  LDG.E.U8 R7, desc[UR14][R14.64] ;  /* 0x0000000e0e077981 */ /* 0x000166000c1e1100 */
[----:B------:R-:W-:Y:S01]  /*0950*/  IMAD.WIDE R12, R31, 0x8, R12 ;  /* 0x000000081f0c7825 */ /* 0x000fe200078e020c */
[----:B------:R0:W5:Y:S04]  /*0960*/  LDG.E.U8 R3, desc[UR14][R22.64] ;  /* 0x0000000e16037981 */ /* 0x000168000c1e1100 */
[----:B------:R0:W5:Y:S04]  /*0970*/  LDG.E.U8 R8, desc[UR14][R12.64] ;  /* 0x0000000e0c087981 */ /* 0x000168000c1e1100 */
[----:B------:R0:W5:Y:S04]  /*0980*/  LDG.E.U8 R9, desc[UR14][R10.64] ;  /* 0x0000000e0a097981 */ /* 0x000168000c1e1100 */
[----:B------:R0:W5:Y:S01]  /*0990*/  LDG.E R81, desc[UR14][R10.64+0x4] ;  /* 0x0000040e0a517981 */ /* 0x000162000c1e1900 */
[----:B------:R-:W-:Y:S01]  /*09a0*/  IMAD.MOV.U32 R44, RZ, RZ, RZ ;  /* 0x000000ffff2c7224 */ /* 0x000fe200078e00ff */
[----:B------:R-:W-:-:S06]  /*09b0*/  UMOV UR4, URZ ;  /* 0x000000ff00047c82 */ /* 0x000fcc0008000000 */
.L_x_19:
[----:B------:R-:W1:Y:S01]  /*09c0*/  LDC R28, c[0x0][0x380] ;  /* 0x0000e000ff1c7b82 */ /* 0x000e620000000800 */
[----:B0----5:R-:W-:Y:S02]  /*09d0*/  VIADD R11, R45, UR4 ;  /* 0x000000042d0b7c36 */ /* 0x021fe40008000000 */
[----:B------:R-:W-:Y:S02]  /*09e0*/  VIADD R13, R49, UR4 ;  /* 0x00000004310d7c36 */ /* 0x000fe40008000000 */
[----:B------:R-:W-:Y:S02]  /*09f0*/  VIADD R15, R53, UR4 ;  /* 0x00000004350f7c36 */ /* 0x000fe40008000000 */
[----:B------:R-:W-:Y:S01]  /*0a00*/  VIADD R23, R65, UR4 ;  /* 0x0000000441177c36 */ /* 0x000fe20008000000 */
[----:B------:R-:W0:Y:S01]  /*0a10*/  LDC.64 R20, c[0x0][0x398] ;  /* 0x0000e600ff147b82 */ /* 0x000e220000000a00 */
[----:B------:R-:W-:Y:S02]  /*0a20*/  VIADD R17, R57, UR4 ;  /* 0x0000000439117c36 */ /* 0x000fe40008000000 */
[----:B------:R-:W-:-:S02]  /*0a30*/  VIADD R25, R69, UR4 ;  /* 0x0000000445197c36 */ /* 0x000fc40008000000 */
[----:B------:R-:W-:Y:S02]  /*0a40*/  VIADD R19, R61, UR4 ;  /* 0x000000043d137c36 */ /* 0x000fe40008000000 */
[----:B------:R-:W-:Y:S02]  /*0a50*/  VIADD R27, R73, UR4 ;  /* 0x00000004491b7c36 */ /* 0x000fe40008000000 */
[----:B------:R-:W-:Y:S01]  /*0a60*/  VIADD R29, R77, UR4 ;  /* 0x000000044d1d7c36 */ /* 0x000fe20008000000 */
[-C--:B-1----:R-:W-:Y:S01]  /*0a70*/  ISETP.NE.AND P6, PT, R11, R28.reuse, PT ;  /* 0x0000001c0b00720c */ /* 0x082fe20003fc5270 */
[----:B------:R-:W-:Y:S01]  /*0a80*/  VIADD R14, R28, 0xffffffff ;  /* 0xffffffff1c0e7836 */ /* 0x000fe20000000000 */
[-C--:B------:R-:W-:Y:S02]  /*0a90*/  ISETP.NE.AND P0, PT, R13, R28.reuse, PT ;  /* 0x0000001c0d00720c */ /* 0x080fe40003f05270 */
[-C--:B------:R-:W-:Y:S02]  /*0aa0*/  ISETP.NE.AND P1, PT, R15, R28.reuse, PT ;  /* 0x0000001c0f00720c */ /* 0x080fe40003f25270 */
[----:B------:R-:W-:-:S02]  /*0ab0*/  ISETP.NE.AND P4, PT, R23, R28, PT ;  /* 0x0000001c1700720c */ /* 0x000fc40003f85270 */
[-C--:B------:R-:W-:Y:S02]  /*0ac0*/  ISETP.NE.AND P2, PT, R17, R28.reuse, PT ;  /* 0x0000001c1100720c */ /* 0x080fe40003f45270 */
[-C--:B------:R-:W-:Y:S02]  /*0ad0*/  ISETP.NE.AND P5, PT, R25, R28.reuse, PT ;  /* 0x0000001c1900720c */ /* 0x080fe40003fa5270 */
[----:B------:R-:W-:Y:S02]  /*0ae0*/  SEL R11, R11, RZ, P6 ;  /* 0x000000ff0b0b7207 */ /* 0x000fe40003000000 */
[----:B------:R-:W-:Y:S02]  /*0af0*/  SEL R13, R13, RZ, P0 ;  /* 0x000000ff0d0d7207 */ /* 0x000fe40000000000 */
        /* <DEDUP_REMOVED lines=8> */
[----:B------:R-:W-:Y:S02]  /*0b80*/  ISETP.GE.AND P5, PT, R13, RZ, PT ;  /* 0x000000ff0d00720c */ /* 0x000fe40003fa6270 */
[----:B------:R-:W-:Y:S02]  /*0b90*/  SEL R19, R19, RZ, P3 ;  /* 0x000000ff13137207 */ /* 0x000fe40001800000 */
[----:B------:R-:W-:Y:S02]  /*0ba0*/  SEL R27, R27, RZ, P6 ;  /* 0x000000ff1b1b7207 */ /* 0x000fe40003000000 */
[----:B------:R-:W-:Y:S02]  /*0bb0*/  SEL R29, R29, RZ, P0 ;  /* 0x000000ff1d1d7207 */ /* 0x000fe40000000000 */
[----:B------:R-:W-:Y:S02]  /*0bc0*/  ISETP.GE.AND P0, PT, R15, RZ, PT ;  /* 0x000000ff0f00720c */ /* 0x000fe40003f06270 */
[----:B------:R-:W-:-:S02]  /*0bd0*/  ISETP.GE.AND P3, PT, R17, RZ, PT ;  /* 0x000000ff1100720c */ /* 0x000fc40003f66270 */
[----:B------:R-:W-:Y:S02]  /*0be0*/  ISETP.GE.AND P1, PT, R23, RZ, PT ;  /* 0x000000ff1700720c */ /* 0x000fe40003f26270 */
[C---:B------:R-:W-:Y:S02]  /*0bf0*/  SEL R11, R14.reuse, R11, !P4 ;  /* 0x0000000b0e0b7207 */ /* 0x040fe40006000000 */
[----:B------:R-:W-:Y:S02]  /*0c00*/  ISETP.GE.AND P4, PT, R25, RZ, PT ;  /* 0x000000ff1900720c */ /* 0x000fe40003f86270 */
[----:B------:R-:W-:Y:S02]  /*0c10*/  SEL R13, R14, R13, !P5 ;  /* 0x0000000d0e0d7207 */ /* 0x000fe40006800000 */
[----:B------:R-:W-:Y:S02]  /*0c20*/  ISETP.GE.AND P2, PT, R19, RZ, PT ;  /* 0x000000ff1300720c */ /* 0x000fe40003f46270 */
[----:B------:R-:W-:-:S02]  /*0c30*/  ISETP.GE.AND P5, PT, R27, RZ, PT ;  /* 0x000000ff1b00720c */ /* 0x000fc40003fa6270 */
[----:B------:R-:W-:Y:S02]  /*0c40*/  ISETP.GE.AND P6, PT, R29, RZ, PT ;  /* 0x000000ff1d00720c */ /* 0x000fe40003fc6270 */
[C---:B------:R-:W-:Y:S02]  /*0c50*/  SEL R15, R14.reuse, R15, !P0 ;  /* 0x0000000f0e0f7207 */ /* 0x040fe40004000000 */
[C---:B------:R-:W-:Y:S02]  /*0c60*/  SEL R17, R14.reuse, R17, !P3 ;  /* 0x000000110e117207 */ /* 0x040fe40005800000 */
[C---:B------:R-:W-:Y:S01]  /*0c70*/  SEL R23, R14.reuse, R23, !P1 ;  /* 0x000000170e177207 */ /* 0x040fe20004800000 */
[----:B------:R-:W-:Y:S01]  /*0c80*/  IMAD R15, R15, 0x5, RZ ;  /* 0x000000050f0f7824 */ /* 0x000fe200078e02ff */
[C---:B------:R-:W-:Y:S02]  /*0c90*/  SEL R12, R14.reuse, R25, !P4 ;  /* 0x000000190e0c7207 */ /* 0x040fe40006000000 */
[C---:B------:R-:W-:Y:S01]  /*0ca0*/  SEL R10, R14.reuse, R19, !P2 ;  /* 0x000000130e0a7207 */ /* 0x040fe20005000000 */
[----:B------:R-:W-:Y:S01]  /*0cb0*/  IMAD R19, R11, 0x5, RZ ;  /* 0x000000050b137824 */ /* 0x000fe200078e02ff */
[C---:B------:R-:W-:Y:S01]  /*0cc0*/  SEL R27, R14.reuse, R27, !P5 ;  /* 0x0000001b0e1b7207 */ /* 0x040fe20006800000 */
[----:B------:R-:W-:Y:S01]  /*0cd0*/  IMAD R11, R13, 0x5, RZ ;  /* 0x000000050d0b7824 */ /* 0x000fe200078e02ff */
[----:B------:R-:W-:Y:S01]  /*0ce0*/  SEL R14, R14, R29, !P6 ;  /* 0x0000001d0e0e7207 */ /* 0x000fe20007000000 */
[----:B------:R-:W-:-:S02]  /*0cf0*/  IMAD R13, R17, 0x5, RZ ;  /* 0x00000005110d7824 */ /* 0x000fc400078e02ff */
[----:B------:R-:W-:Y:S02]  /*0d00*/  IMAD R23, R23, 0x5, RZ ;  /* 0x0000000517177824 */ /* 0x000fe400078e02ff */
[----:B------:R-:W-:Y:S02]  /*0d10*/  IMAD R17, R12, 0x5, RZ ;  /* 0x000000050c117824 */ /* 0x000fe400078e02ff */
[----:B------:R-:W-:Y:S02]  /*0d20*/  IMAD R29, R27, 0x5, RZ ;  /* 0x000000051b1d7824 */ /* 0x000fe400078e02ff */
[----:B------:R-:W-:Y:S02]  /*0d30*/  IMAD R25, R10, 0x5, RZ ;  /* 0x000000050a197824 */ /* 0x000fe400078e02ff */
[----:B------:R-:W-:Y:S02]  /*0d40*/  IMAD R31, R14, 0x5, RZ ;  /* 0x000000050e1f7824 */ /* 0x000fe400078e02ff */
[----:B0-----:R-:W-:-:S04]  /*0d50*/  IMAD.WIDE R26, R15, 0x8, R20 ;  /* 0x000000080f1a7825 */ /* 0x001fc800078e0214 */
[----:B------:R-:W-:-:S04]  /*0d60*/  IMAD.WIDE R14, R23, 0x8, R20 ;  /* 0x00000008170e7825 */ /* 0x000fc800078e0214 */
[--C-:B------:R-:W-:Y:S02]  /*0d70*/  IMAD.WIDE R18, R19, 0x8, R20.reuse ;  /* 0x0000000813127825 */ /* 0x100fe400078e0214 */
[----:B------:R0:W5:Y:S02]  /*0d80*/  LDG.E.U8 R14, desc[UR14][R14.64+0x8] ;  /* 0x0000080e0e0e7981 */ /* 0x000164000c1e1100 */
[--C-:B------:R-:W-:Y:S02]  /*0d90*/  IMAD.WIDE R22, R17, 0x8, R20.reuse ;  /* 0x0000000811167825 */ /* 0x100fe400078e0214 */
[----:B------:R-:W2:Y:S02]  /*0da0*/  LDG.E R82, desc[UR14][R18.64+0xc] ;  /* 0x00000c0e12527981 */ /* 0x000ea4000c1e1900 */
[----:B------:R-:W-:-:S04]  /*0db0*/  IMAD.WIDE R10, R11, 0x8, R20 ;  /* 0x000000080b0a7825 */ /* 0x000fc800078e0214 */
[--C-:B------:R-:W-:Y:S01]  /*0dc0*/  IMAD.WIDE R12, R13, 0x8, R20.reuse ;  /* 0x000000080d0c7825 */ /* 0x100fe200078e0214 */
[----:B------:R0:W5:Y:S03]  /*0dd0*/  LDG.E.U8 R15, desc[UR14][R22.64+0x8] ;  /* 0x0000080e160f7981 */ /* 0x000166000c1e1100 */
        /* <DEDUP_REMOVED lines=8> */
[----:B------:R0:W5:Y:S04]  /*0e60*/  LDG.E.U8 R17, desc[UR14][R20.64+0x8] ;  /* 0x0000080e14117981 */ /* 0x000168000c1e1100 */
[----:B------:R0:W5:Y:S01]  /*0e70*/  LDG.E.U8 R18, desc[UR14][R18.64+0x8] ;  /* 0x0000080e12127981 */ /* 0x000162000c1e1100 */
[----:B------:R-:W-:Y:S01]  /*0e80*/  UIADD3 UR4, UPT, UPT, UR4, 0x1, URZ ;  /* 0x0000000104047890 */ /* 0x000fe2000fffe0ff */
[----:B------:R-:W-:-:S05]  /*0e90*/  UMOV UR5, URZ ;  /* 0x000000ff00057c82 */ /* 0x000fca0008000000 */
[----:B------:R-:W-:Y:S01]  /*0ea0*/  ISETP.NE.AND P2, PT, R28, UR4, PT ;  /* 0x000000041c007c0c */ /* 0x000fe2000bf45270 */
[----:B0-2---:R-:W-:-:S12]  /*0eb0*/  FMUL R82, R81, R82 ;  /* 0x0000005251527220 */ /* 0x005fd80000400000 */
.L_x_18:
[----:B------:R-:W0:Y:S01]  /*0ec0*/  LDC R38, c[0x0][0x380] ;  /* 0x0000e000ff267b82 */ /* 0x000e220000000800 */
[----:B------:R-:W-:Y:S02]  /*0ed0*/  VIADD R23, R54, UR5 ;  /* 0x0000000536177c36 */ /* 0x000fe40008000000 */
[----:B------:R-:W-:Y:S02]  /*0ee0*/  VIADD R19, R46, UR5 ;  /* 0x000000052e137c36 */ /* 0x000fe40008000000 */
[----:B------:R-:W-:Y:S02]  /*0ef0*/  VIADD R21, R50, UR5 ;  /* 0x0000000532157c36 */ /* 0x000fe40008000000 */
[----:B------:R-:W-:Y:S01]  /*0f00*/  VIADD R29, R62, UR5 ;  /* 0x000000053e1d7c36 */ /* 0x000fe20008000000 */
[----:B------:R-:W1:Y:S01]  /*0f10*/  LDC.64 R26, c[0x0][0x398] ;  /* 0x0000e600ff1a7b82 */ /* 0x000e620000000a00 */
[----:B------:R-:W-:Y:S02]  /*0f20*/  VIADD R25, R58, UR5 ;  /* 0x000000053a197c36 */ /* 0x000fe40008000000 */
[----:B------:R-:W-:-:S02]  /*0f30*/  VIADD R37, R78, UR5 ;  /* 0x000000054e257c36 */ /* 0x000fc40008000000 */
[----:B------:R-:W-:Y:S02]  /*0f40*/  VIADD R31, R66, UR5 ;  /* 0x00000005421f7c36 */ /* 0x000fe40008000000 */
[----:B------:R-:W-:Y:S02]  /*0f50*/  VIADD R33, R70, UR5 ;  /* 0x0000000546217c36 */ /* 0x000fe40008000000 */
[----:B------:R-:W-:Y:S01]  /*0f60*/  VIADD R35, R74, UR5 ;  /* 0x000000054a237c36 */ /* 0x000fe20008000000 */
[-C--:B0-----:R-:W-:Y:S01]  /*0f70*/  ISETP.NE.AND P5, PT, R23, R38.reuse, PT ;  /* 0x000000261700720c */ /* 0x081fe20003fa5270 */
[----:B------:R-:W-:Y:S01]  /*0f80*/  VIADD R20, R38, 0xffffffff ;  /* 0xffffffff26147836 */ /* 0x000fe20000000000 */
[-C--:B------:R-:W-:Y:S02]  /*0f90*/  ISETP.NE.AND P1, PT, R19, R38.reuse, PT ;  /* 0x000000261300720c */ /* 0x080fe40003f25270 */
[-C--:B------:R-:W-:Y:S02]  /*0fa0*/  ISETP.NE.AND P6, PT, R21, R38.reuse, PT ;  /* 0x000000261500720c */ /* 0x080fe40003fc5270 */
[----:B------:R-:W-:-:S02]  /*0fb0*/  ISETP.NE.AND P4, PT, R29, R38, PT ;  /* 0x000000261d00720c */ /* 0x000fc40003f85270 */
[----:B------:R-:W-:Y:S02]  /*0fc0*/  SEL R23, R23, RZ, P5 ;  /* 0x000000ff17177207 */ /* 0x000fe40002800000 */
[-C--:B------:R-:W-:Y:S02]  /*0fd0*/  ISETP.NE.AND P0, PT, R25, R38.reuse, PT ;  /* 0x000000261900720c */ /* 0x080fe40003f05270 */
[----:B------:R-:W-:Y:S02]  /*0fe0*/  SEL R19, R19, RZ, P1 ;  /* 0x000000ff13137207 */ /* 0x000fe40000800000 */
[-C--:B------:R-:W-:Y:S02]  /*0ff0*/  ISETP.NE.AND P5, PT, R37, R38.reuse, PT ;  /* 0x000000262500720c */ /* 0x080fe40003fa5270 */
[----:B------:R-:W-:Y:S02]  /*1000*/  ISETP.NE.AND P3, PT, R31, R38, PT ;  /* 0x000000261f00720c */ /* 0x000fe40003f65270 */
[----:B------:R-:W-:-:S02]  /*1010*/  SEL R21, R21, RZ, P6 ;  /* 0x000000ff15157207 */ /* 0x000fc40003000000 */
[-C--:B------:R-:W-:Y:S02]  /*1020*/  ISETP.NE.AND P1, PT, R33, R38.reuse, PT ;  /* 0x000000262100720c */ /* 0x080fe40003f25270 */
[----:B------:R-:W-:Y:S02]  /*1030*/  ISETP.NE.AND P6, PT, R35, R38, PT ;  /* 0x000000262300720c */ /* 0x000fe40003fc5270 */
[----:B------:R-:W-:Y:S02]  /*1040*/  SEL R29, R29, RZ, P4 ;  /* 0x000000ff1d1d7207 */ /* 0x000fe40002000000 */
[----:B------:R-:W-:Y:S02]  /*1050*/  SEL R25, R25, RZ, P0 ;  /* 0x000000ff19197207 */ /* 0x000fe40000000000 */
[----:B------:R-:W-:Y:S02]  /*1060*/  SEL R37, R37, RZ, P5 ;  /* 0x000000ff25257207 */ /* 0x000fe40002800000 */
[----:B------:R-:W-:-:S02]  /*1070*/  ISETP.GE.AND P4, PT, R19, RZ, PT ;  /* 0x000000ff1300720c */ /* 0x000fc40003f86270 */
[----:B------:R-:W-:Y:S02]  /*1080*/  SEL R31, R31, RZ, P3 ;  /* 0x000000ff1f1f7207 */ /* 0x000fe40001800000 */
[----:B------:R-:W-:Y:S02]  /*1090*/  ISETP.GE.AND P5, PT, R21, RZ, PT ;  /* 0x000000ff1500720c */ /* 0x000fe40003fa6270 */
[----:B------:R-:W-:Y:S02]  /*10a0*/  ISETP.GE.AND P0, PT, R23, RZ, PT ;  /* 0x000000ff1700720c */ /* 0x000fe40003f06270 */
[----:B------:R-:W-:Y:S02]  /*10b0*/  SEL R33, R33, RZ, P1 ;  /* 0x000000ff21217207 */ /* 0x000fe40000800000 */
[----:B------:R-:W-:Y:S02]  /*10c0*/  SEL R35, R35, RZ, P6 ;  /* 0x000000ff23237207 */ /* 0x000fe40003000000 */
[----:B------:R-:W-:-:S02]  /*10d0*/  ISETP.GE.AND P3, PT, R29, RZ, PT ;  /* 0x000000ff1d00720c */ /* 0x000fc40003f66270 */
[C---:B------:R-:W-:Y:S02]  /*10e0*/  SEL R19, R20.reuse, R19, !P4 ;  /* 0x0000001314137207 */ /* 0x040fe40006000000 */
[----:B------:R-:W-:Y:S02]  /*10f0*/  ISETP.GE.AND P1, PT, R25, RZ, PT ;  /* 0x000000ff1900720c */ /* 0x000fe40003f26270 */
[----:B------:R-:W-:Y:S01]  /*1100*/  ISETP.GE.AND P4, PT, R31, RZ, PT ;  /* 0x000000ff1f00720c */ /* 0x000fe20003f86270 */
[----:B------:R-:W-:Y:S01]  /*1110*/  IMAD R19, R19, 0x5, RZ ;  /* 0x0000000513137824 */ /* 0x000fe200078e02ff */
[C---:B------:R-:W-:Y:S02]  /*1120*/  SEL R21, R20.reuse, R21, !P5 ;  /* 0x0000001514157207 */ /* 0x040fe40006800000 */
[----:B------:R-:W-:Y:S02]  /*1130*/  SEL R23, R20, R23, !P0 ;  /* 0x0000001714177207 */ /* 0x000fe40004000000 */
[----:B------:R-:W-:Y:S01]  /*1140*/  ISETP.GE.AND P6, PT, R37, RZ, PT ;  /* 0x000000ff2500720c */ /* 0x000fe20003fc6270 */
[----:B------:R-:W-:Y:S01]  /*1150*/  IMAD R21, R21, 0x5, RZ ;  /* 0x0000000515157824 */ /* 0x000fe200078e02ff */
[----:B------:R-:W-:Y:S01]  /*1160*/  ISETP.GE.AND P5, PT, R33, RZ, PT ;  /* 0x000000ff2100720c */ /* 0x000fe20003fa6270 */
[----:B------:R-:W-:Y:S01]  /*1170*/  IMAD R23, R23, 0x5, RZ ;  /* 0x0000000517177824 */ /* 0x000fe200078e02ff */
[----:B------:R-:W-:-:S02]  /*1180*/  ISETP.GE.AND P0, PT, R35, RZ, PT ;  /* 0x000000ff2300720c */ /* 0x000fc40003f06270 */
[C---:B------:R-:W-:Y:S02]  /*1190*/  SEL R29, R20.reuse, R29, !P3 ;  /* 0x0000001d141d7207 */ /* 0x040fe40005800000 */
[C---:B------:R-:W-:Y:S02]  /*11a0*/  SEL R25, R20.reuse, R25, !P1 ;  /* 0x0000001914197207 */ /* 0x040fe40004800000 */
[C---:B------:R-:W-:Y:S01]  /*11b0*/  SEL R31, R20.reuse, R31, !P4 ;  /* 0x0000001f141f7207 */ /* 0x040fe20006000000 */
[----:B------:R-:W-:Y:S01]  /*11c0*/  IMAD R29, R29, 0x5, RZ ;  /* 0x000000051d1d7824 */ /* 0x000fe200078e02ff */
        /* <DEDUP_REMOVED lines=8> */
[----:B-1----:R-:W-:-:S04]  /*1250*/  IMAD.WIDE R36, R21, 0x8, R26 ;  /* 0x0000000815247825 */ /* 0x002fc800078e021a */
[----:B------:R-:W-:-:S04]  /*1260*/  IMAD.WIDE R20, R23, 0x8, R26 ;  /* 0x0000000817147825 */ /* 0x000fc800078e021a */
[--C-:B------:R-:W-:Y:S02]  /*1270*/  IMAD.WIDE R22, R29, 0x8, R26.reuse ;  /* 0x000000081d167825 */ /* 0x100fe400078e021a */
[----:B-----5:R0:W5:Y:S02]  /*1280*/  LDG.E.U8 R20, desc[UR14][R20.64+0x10] ;  /* 0x0000100e14147981 */ /* 0x020164000c1e1100 */
[--C-:B------:R-:W-:Y:S02]  /*1290*/  IMAD.WIDE R34, R25, 0x8, R26.reuse ;  /* 0x0000000819227825 */ /* 0x100fe400078e021a */
[----:B------:R0:W5:Y:S02]  /*12a0*/  LDG.E.U8 R22, desc[UR14][R22.64+0x10] ;  /* 0x0000100e16167981 */ /* 0x000164000c1e1100 */
[----:B------:R-:W-:-:S04]  /*12b0*/  IMAD.WIDE R32, R31, 0x8, R26 ;  /* 0x000000081f207825 */ /* 0x000fc800078e021a */
[--C-:B------:R-:W-:Y:S01]  /*12c0*/  IMAD.WIDE R28, R19, 0x8, R26.reuse ;  /* 0x00000008131c7825 */ /* 0x100fe200078e021a */
[----:B------:R0:W5:Y:S03]  /*12d0*/  LDG.E.U8 R21, desc[UR14][R34.64+0x10] ;  /* 0x0000100e22157981 */ /* 0x000166000c1e1100 */
[--C-:B------:R-:W-:Y:S01]  /*12e0*/  IMAD.WIDE R24, R39, 0x8, R26.reuse ;  /* 0x0000000827187825 */ /* 0x100fe200078e021a */
[----:B------:R-:W2:Y:S03]  /*12f0*/  LDG.E R83, desc[UR14][R28.64+0x14] ;  /* 0x0000140e1c537981 */ /* 0x000ea6000c1e1900 */
        /* <DEDUP_REMOVED lines=12> */
.L_x_17:
        /* <DEDUP_REMOVED lines=16> */
[-C--:B------:R-:W-:Y:S02]  /*14c0*/  ISETP.NE.AND P4, PT, R37, R86.reuse, PT ;  /* 0x000000562500720c */ /* 0x080fe40003f85270 */
[----:B------:R-:W-:Y:S02]  /*14d0*/  SEL R28, R29, RZ, P5 ;  /* 0x000000ff1d1c7207 */ /* 0x000fe40002800000 */
[----:B------:R-:W-:Y:S02]  /*14e0*/  ISETP.NE.AND P5, PT, R41, R86, PT ;  /* 0x000000562900720c */ /* 0x000fe40003fa5270 */
[----:B------:R-:W-:Y:S02]  /*14f0*/  SEL R35, R35, RZ, P1 ;  /* 0x000000ff23237207 */ /* 0x000fe40000800000 */
[----:B------:R-:W-:Y:S02]  /*1500*/  SEL R31, R31, RZ, P6 ;  /* 0x000000ff1f1f7207 */ /* 0x000fe40003000000 */
[----:B------:R-:W-:-:S02]  /*1510*/  SEL R33, R33, RZ, P0 ;  /* 0x000000ff21217207 */ /* 0x000fc40000000000 */
[-C--:B------:R-:W-:Y:S02]  /*1520*/  ISETP.NE.AND P1, PT, R87, R86.reuse, PT ;  /* 0x000000565700720c */ /* 0x080fe40003f25270 */
[-C--:B------:R-:W-:Y:S02]  /*1530*/  ISETP.NE.AND P0, PT, R85, R86.reuse, PT ;  /* 0x000000565500720c */ /* 0x080fe40003f05270 */
[----:B------:R-:W-:Y:S02]  /*1540*/  ISETP.NE.AND P6, PT, R43, R86, PT ;  /* 0x000000562b00720c */ /* 0x000fe40003fc5270 */
[----:B------:R-:W-:Y:S02]  /*1550*/  SEL R37, R37, RZ, P4 ;  /* 0x000000ff25257207 */ /* 0x000fe40002000000 */
[----:B------:R-:W-:Y:S02]  /*1560*/  SEL R41, R41, RZ, P5 ;  /* 0x000000ff29297207 */ /* 0x000fe40002800000 */
[----:B------:R-:W-:-:S02]  /*1570*/  ISETP.GE.AND P4, PT, R28, RZ, PT ;  /* 0x000000ff1c00720c */ /* 0x000fc40003f86270 */
[----:B------:R-:W-:Y:S02]  /*1580*/  SEL R87, R87, RZ, P1 ;  /* 0x000000ff57577207 */ /* 0x000fe40000800000 */
[----:B------:R-:W-:Y:S02]  /*1590*/  ISETP.GE.AND P5, PT, R31, RZ, PT ;  /* 0x000000ff1f00720c */ /* 0x000fe40003fa6270 */
[----:B------:R-:W-:Y:S02]  /*15a0*/  SEL R85, R85, RZ, P0 ;  /* 0x000000ff55557207 */ /* 0x000fe40000000000 */
[----:B------:R-:W-:Y:S02]  /*15b0*/  ISETP.GE.AND P1, PT, R33, RZ, PT ;  /* 0x000000ff2100720c */ /* 0x000fe40003f26270 */
[----:B------:R-:W-:Y:S02]  /*15c0*/  SEL R43, R43, RZ, P6 ;  /* 0x000000ff2b2b7207 */ /* 0x000fe40003000000 */
[----:B------:R-:W-:-:S02]  /*15d0*/  ISETP.GE.AND P0, PT, R35, RZ, PT ;  /* 0x000000ff2300720c */ /* 0x000fc40003f06270 */
[C---:B------:R-:W-:Y:S02]  /*15e0*/  SEL R28, R32.reuse, R28, !P4 ;  /* 0x0000001c201c7207 */ /* 0x040fe40006000000 */
[----:B------:R-:W-:Y:S02]  /*15f0*/  ISETP.GE.AND P4, PT, R37, RZ, PT ;  /* 0x000000ff2500720c */ /* 0x000fe40003f86270 */
[C---:B------:R-:W-:Y:S02]  /*1600*/  SEL R31, R32.reuse, R31, !P5 ;  /* 0x0000001f201f7207 */ /* 0x040fe40006800000 */
[----:B------:R-:W-:Y:S02]  /*1610*/  ISETP.GE.AND P5, PT, R41, RZ, PT ;  /* 0x000000ff2900720c */ /* 0x000fe40003fa6270 */
[----:B------:R-:W-:Y:S01]  /*1620*/  SEL R33, R32, R33, !P1 ;  /* 0x0000002120217207 */ /* 0x000fe20004800000 */
[----:B------:R-:W-:Y:S01]  /*1630*/  IMAD R29, R31, 0x5, RZ ;  /* 0x000000051f1d7824 */ /* 0x000fe200078e02ff */
[----:B------:R-:W-:-:S02]  /*1640*/  ISETP.GE.AND P1, PT, R43, RZ, PT ;  /* 0x000000ff2b00720c */ /* 0x000fc40003f26270 */
[C---:B------:R-:W-:Y:S01]  /*1650*/  SEL R35, R32.reuse, R35, !P0 ;  /* 0x0000002320237207 */ /* 0x040fe20004000000 */
[----:B------:R-:W-:Y:S01]  /*1660*/  IMAD R33, R33, 0x5, RZ ;  /* 0x0000000521217824 */ /* 0x000fe200078e02ff */
[----:B------:R-:W-:Y:S02]  /*1670*/  ISETP.GE.AND P0, PT, R85, RZ, PT ;  /* 0x000000ff5500720c */ /* 0x000fe40003f06270 */
[C---:B------:R-:W-:Y:S01]  /*1680*/  SEL R37, R32.reuse, R37, !P4 ;  /* 0x0000002520257207 */ /* 0x040fe20006000000 */
[----:B------:R-:W-:Y:S01]  /*1690*/  IMAD R31, R35, 0x5, RZ ;  /* 0x00000005231f7824 */ /* 0x000fe200078e02ff */
[----:B------:R-:W-:Y:S02]  /*16a0*/  ISETP.GE.AND P6, PT, R87, RZ, PT ;  /* 0x000000ff5700720c */ /* 0x000fe40003fc6270 */
        /* <DEDUP_REMOVED lines=10> */
[----:B------:R-:W-:Y:S02]  /*1750*/  IMAD R87, R87, 0x5, RZ ;  /* 0x0000000557577824 */ /* 0x000fe400078e02ff */
[----:B------:R-:W-:-:S04]  /*1760*/  IMAD.WIDE R32, R41, 0x8, R38 ;  /* 0x0000000829207825 */ /* 0x000fc800078e0226 */
[--C-:B------:R-:W-:Y:S02]  /*1770*/  IMAD.WIDE R36, R37, 0x8, R38.reuse ;  /* 0x0000000825247825 */ /* 0x100fe400078e0226 */
[----:B-----5:R-:W5:Y:S02]  /*1780*/  LDG.E.U8 R32, desc[UR14][R32.64+0x18] ;  /* 0x0000180e20207981 */ /* 0x020f64000c1e1100 */
[--C-:B------:R-:W-:Y:S02]  /*1790*/  IMAD.WIDE R40, R35, 0x8, R38.reuse ;  /* 0x0000000823287825 */ /* 0x100fe400078e0226 */
[----:B------:R-:W2:Y:S02]  /*17a0*/  LDG.E R88, desc[UR14][R36.64+0x1c] ;  /* 0x00001c0e24587981 */ /* 0x000ea4000c1e1900 */
[----:B------:R-:W-:-:S04]  /*17b0*/  IMAD.WIDE R30, R31, 0x8, R38 ;  /* 0x000000081f1e7825 */ /* 0x000fc800078e0226 */
[--C-:B------:R-:W-:Y:S01]  /*17c0*/  IMAD.WIDE R34, R89, 0x8, R38.reuse ;  /* 0x0000000859227825 */ /* 0x100fe200078e0226 */
[----:B------:R-:W5:Y:S03]  /*17d0*/  LDG.E.U8 R33, desc[UR14][R40.64+0x18] ;  /* 0x0000180e28217981 */ /* 0x000f66000c1e1100 */
[--C-:B------:R-:W-:Y:S01]  /*17e0*/  IMAD.WIDE R28, R29, 0x8, R38.reuse ;  /* 0x000000081d1c7825 */ /* 0x100fe200078e0226 */
[----:B------:R-:W5:Y:S03]  /*17f0*/  LDG.E.U8 R30, desc[UR14][R30.64+0x18] ;  /* 0x0000180e1e1e7981 */ /* 0x000f66000c1e1100 */
[--C-:B------:R-:W-:Y:S01]  /*1800*/  IMAD.WIDE R42, R43, 0x8, R38.reuse ;  /* 0x000000082b2a7825 */ /* 0x100fe200078e0226 */
[----:B------:R-:W5:Y:S03]  /*1810*/  LDG.E.U8 R34, desc[UR14][R34.64+0x18] ;  /* 0x0000180e22227981 */ /* 0x000f66000c1e1100 */
[----:B------:R-:W-:Y:S01]  /*1820*/  IMAD.WIDE R38, R87, 0x8, R38 ;  /* 0x0000000857267825 */ /* 0x000fe200078e0226 */
[----:B------:R-:W5:Y:S04]  /*1830*/  LDG.E.U8 R36, desc[UR14][R36.64+0x18] ;  /* 0x0000180e24247981 */ /* 0x000f68000c1e1100 */
[----:B------:R-:W5:Y:S04]  /*1840*/  LDG.E.U8 R31, desc[UR14][R42.64+0x18] ;  /* 0x0000180e2a1f7981 */ /* 0x000f68000c1e1100 */
[----:B------:R-:W5:Y:S01]  /*1850*/  LDG.E.U8 R35, desc[UR14][R38.64+0x18] ;  /* 0x0000180e26237981 */ /* 0x000f62000c1e1100 */
[----:B------:R-:W-:-:S03]  /*1860*/  UIADD3 UR6, UPT, UPT, UR6, 0x1, URZ ;  /* 0x0000000106067890 */ /* 0x000fc6000fffe0ff */
[----:B------:R-:W5:Y:S03]  /*1870*/  LDG.E.U8 R28, desc[UR14][R28.64+0x18] ;  /* 0x0000180e1c1c7981 */ /* 0x000f66000c1e1100 */
[----:B------:R-:W-:Y:S01]  /*1880*/  ISETP.NE.AND P4, PT, R86, UR6, PT ;  /* 0x0000000656007c0c */ /* 0x000fe2000bf85270 */
[----:B------:R-:W-:Y:S01]  /*1890*/  UMOV UR7, URZ ;  /* 0x000000ff00077c82 */ /* 0x000fe20008000000 */
[----:B------:R2:W5:Y:S02]  /*18a0*/  LDG.E.U8 R29, desc[UR14][R84.64+0x18] ;  /* 0x0000180e541d7981 */ /* 0x000564000c1e1100 */
[----:B--2---:R-:W-:-:S09]  /*18b0*/  FMUL R84, R83, R88 ;  /* 0x0000005853547220 */ /* 0x004fd20000400000 */
.L_x_16:
[----:B------:R-:W0:Y:S01]  /*18c0*/  LDC R85, c[0x0][0x380] ;  /* 0x0000e000ff557b82 */ /* 0x000e220000000800 */
[----:B------:R-:W-:Y:S01]  /*18d0*/  VIADD R40, R52, UR7 ;  /* 0x0000000734287c36 */ /* 0x000fe20008000000 */
[----:B------:R-:W1:Y:S06]  /*18e0*/  LDCU UR8, c[0x0][0x388] ;  /* 0x00007100ff0877ac */ /* 0x000e6c0008000800 */
[----:B------:R-:W2:Y:S01]  /*18f0*/  LDC.64 R38, c[0x0][0x398] ;  /* 0x0000e600ff267b82 */ /* 0x000ea20000000a00 */
[----:B0-----:R-:W-:Y:S01]  /*1900*/  ISETP.NE.AND P0, PT, R40, R85, PT ;  /* 0x000000552800720c */ /* 0x001fe20003f05270 */
[----:B------:R-:W-:-:S03]  /*1910*/  VIADD R87, R85, 0xffffffff ;  /* 0xffffffff55577836 */ /* 0x000fc60000000000 */
[----:B------:R-:W-:-:S04]  /*1920*/  SEL R40, R40, RZ, P0 ;  /* 0x000000ff28287207 */ /* 0x000fc80000000000 */
[----:B------:R-:W-:-:S04]  /*1930*/  ISETP.GE.AND P0, PT, R40, RZ, PT ;  /* 0x000000ff2800720c */ /* 0x000fc80003f06270 */
[----:B------:R-:W-:-:S05]  /*1940*/  SEL R40, R87, R40, !P0 ;  /* 0x0000002857287207 */ /* 0x000fca0004000000 */
[----:B------:R-:W-:-:S04]  /*1950*/  IMAD R41, R40, 0x5, RZ ;  /* 0x0000000528297824 */ /* 0x000fc800078e02ff */
[----:B--2---:R-:W-:-:S06]  /*1960*/  IMAD.WIDE R40, R41, 0x8, R38 ;  /* 0x0000000829287825 */ /* 0x004fcc00078e0226 */
[----:B------:R0:W2:Y:S01]  /*1970*/  LDG.E.U8 R40, desc[UR14][R40.64+0x20] ;  /* 0x0000200e28287981 */ /* 0x0000a2000c1e1100 */
[----:B------:R-:W-:Y:S02]  /*1980*/  VIADD R42, R56, UR7 ;  /* 0x00000007382a7c36 */ /* 0x000fe40008000000 */
[----:B------:R-:W-:Y:S02]  /*1990*/  VIADD R86, R60, UR7 ;  /* 0x000000073c567c36 */ /* 0x000fe40008000000 */
[----:B------:R-:W-:Y:S01]  /*19a0*/  VIADD R88, R64, UR7 ;  /* 0x0000000740587c36 */ /* 0x000fe20008000000 */
[-C--:B------:R-:W-:Y:S02]  /*19b0*/  ISETP.NE.AND P0, PT, R42, R85.reuse, PT ;  /* 0x000000552a00720c */ /* 0x080fe40003f05270 */
[----:B------:R-:W-:Y:S02]  /*19c0*/  ISETP.NE.AND P1, PT, R86, R85, PT ;  /* 0x000000555600720c */ /* 0x000fe40003f25270 */
[----:B------:R-:W-:-:S02]  /*19d0*/  SEL R42, R42, RZ, P0 ;  /* 0x000000ff2a2a7207 */ /* 0x000fc40000000000 */
[----:B------:R-:W-:Y:S02]  /*19e0*/  ISETP.NE.AND P5, PT, R88, R85, PT ;  /* 0x000000555800720c */ /* 0x000fe40003fa5270 */
[----:B------:R-:W-:Y:S02]  /*19f0*/  ISETP.GE.AND P0, PT, R42, RZ, PT ;  /* 0x000000ff2a00720c */ /* 0x000fe40003f06270 */
[----:B------:R-:W-:Y:S02]  /*1a00*/  SEL R86, R86, RZ, P1 ;  /* 0x000000ff56567207 */ /* 0x000fe40000800000 */
[----:B------:R-:W-:Y:S02]  /*1a10*/  SEL R88, R88, RZ, P5 ;  /* 0x000000ff58587207 */ /* 0x000fe40002800000 */
[----:B------:R-:W-:Y:S02]  /*1a20*/  SEL R42, R87, R42, !P0 ;  /* 0x0000002a572a7207 */ /* 0x000fe40004000000 */
[----:B------:R-:W-:-:S02]  /*1a30*/  ISETP.GE.AND P0, PT, R86, RZ, PT ;  /* 0x000000ff5600720c */ /* 0x000fc40003f06270 */
[----:B------:R-:W-:Y:S01]  /*1a40*/  ISETP.GE.AND P1, PT, R88, RZ, PT ;  /* 0x000000ff5800720c */ /* 0x000fe20003f26270 */
[----:B0-----:R-:W-:Y:S01]  /*1a50*/  IMAD R41, R42, 0x5, RZ ;  /* 0x000000052a297824 */ /* 0x001fe200078e02ff */
[C---:B------:R-:W-:Y:S02]  /*1a60*/  SEL R86, R87.reuse, R86, !P0 ;  /* 0x0000005657567207 */ /* 0x040fe40004000000 */
[----:B------:R-:W-:Y:S01]  /*1a70*/  SEL R88, R87, R88, !P1 ;  /* 0x0000005857587207 */ /* 0x000fe20004800000 */
[----:B------:R-:W-:Y:S02]  /*1a80*/  VIADD R90, R68, UR7 ;  /* 0x00000007445a7c36 */ /* 0x000fe40008000000 */
[----:B------:R-:W-:Y:S02]  /*1a90*/  IMAD R43, R86, 0x5, RZ ;  /* 0x00000005562b7824 */ /* 0x000fe400078e02ff */
[----:B------:R-:W-:Y:S01]  /*1aa0*/  IMAD R89, R88, 0x5, RZ ;  /* 0x0000000558597824 */ /* 0x000fe200078e02ff */
[----:B------:R-:W-:Y:S01]  /*1ab0*/  ISETP.NE.AND P0, PT, R90, R85, PT ;  /* 0x000000555a00720c */ /* 0x000fe20003f05270 */
[----:B------:R-:W-:-:S03]  /*1ac0*/  VIADD R92, R72, UR7 ;  /* 0x00000007485c7c36 */ /* 0x000fc60008000000 */
[----:B------:R-:W-:Y:S02]  /*1ad0*/  SEL R90, R90, RZ, P0 ;  /* 0x000000ff5a5a7207 */ /* 0x000fe40000000000 */
[----:B------:R-:W-:Y:S02]  /*1ae0*/  ISETP.NE.AND P1, PT, R92, R85, PT ;  /* 0x000000555c00720c */ /* 0x000fe40003f25270 */
[----:B------:R-:W-:Y:S02]  /*1af0*/  ISETP.GE.AND P0, PT, R90, RZ, PT ;  /* 0x000000ff5a00720c */ /* 0x000fe40003f06270 */
[----:B------:R-:W-:Y:S02]  /*1b00*/  SEL R92, R92, RZ, P1 ;  /* 0x000000ff5c5c7207 */ /* 0x000fe40000800000 */
[----:B------:R-:W-:Y:S02]  /*1b10*/  SEL R90, R87, R90, !P0 ;  /* 0x0000005a575a7207 */ /* 0x000fe40004000000 */
[----:B------:R-:W-:-:S04]  /*1b20*/  ISETP.GE.AND P0, PT, R92, RZ, PT ;  /* 0x000000ff5c00720c */ /* 0x000fc80003f06270 */
[----:B------:R-:W-:Y:S01]  /*1b30*/  SEL R92, R87, R92, !P0 ;  /* 0x0000005c575c7207 */ /* 0x000fe20004000000 */
[----:B------:R-:W-:Y:S01]  /*1b40*/  VIADD R91, R80, UR7 ;  /* 0x00000007505b7c36 */ /* 0x000fe20008000000 */
[----:B--2---:R0:W-:Y:S02]  /*1b50*/  STL.U8 [R1+0x48], R40 ;  /* 0x0000482801007387 */ /* 0x0041e40000100000 */
[----:B0-----:R-:W-:-:S05]  /*1b60*/  IMAD.WIDE R40, R41, 0x8, R38 ;  /* 0x0000000829287825 */ /* 0x001fca00078e0226 */
[----:B------:R0:W2:Y:S02]  /*1b70*/  LDG.E.U8 R37, desc[UR14][R40.64+0x20] ;  /* 0x0000200e28257981 */ /* 0x0000a4000c1e1100 */
[----:B0-----:R-:W-:-:S04]  /*1b80*/  IMAD.WIDE R40, R43, 0x8, R38 ;  /* 0x000000082b287825 */ /* 0x001fc800078e0226 */
[----:B------:R-:W-:Y:S01]  /*1b90*/  IMAD.WIDE R42, R89, 0x8, R38 ;  /* 0x00000008592a7825 */ /* 0x000fe200078e0226 */
[----:B------:R0:W3:Y:S03]  /*1ba0*/  LDG.E.U8 R86, desc[UR14][R40.64+0x20] ;  /* 0x0000200e28567981 */ /* 0x0000e6000c1e1100 */
[----:B------:R-:W-:Y:S01]  /*1bb0*/  VIADD R89, R76, UR7 ;  /* 0x000000074c597c36 */ /* 0x000fe20008000000 */
[----:B------:R4:W3:Y:S04]  /*1bc0*/  LDG.E.U8 R88, desc[UR14][R42.64+0x20] ;  /* 0x0000200e2a587981 */ /* 0x0008e8000c1e1100 */
[----:B------:R-:W-:Y:S01]  /*1bd0*/  ISETP.NE.AND P5, PT, R89, R85, PT ;  /* 0x000000555900720c */ /* 0x000fe20003fa5270 */
[----:B0-----:R-:W-:-:S03]  /*1be0*/  IMAD R41, R90, 0x5, RZ ;  /* 0x000000055a297824 */ /* 0x001fc600078e02ff */
[----:B------:R-:W-:Y:S01]  /*1bf0*/  SEL R89, R89, RZ, P5 ;  /* 0x000000ff59597207 */ /* 0x000fe20002800000 */
[----:B------:R-:W-:-:S03]  /*1c00*/  IMAD.WIDE R40, R41, 0x8, R38 ;  /* 0x0000000829287825 */ /* 0x000fc600078e0226 */
[----:B------:R-:W-:Y:S01]  /*1c10*/  ISETP.GE.AND P1, PT, R89, RZ, PT ;  /* 0x000000ff5900720c */ /* 0x000fe20003f26270 */
[----:B----4-:R-:W-:Y:S01]  /*1c20*/  IMAD R43, R92, 0x5, RZ ;  /* 0x000000055c2b7824 */ /* 0x010fe200078e02ff */
[----:B------:R0:W4:Y:S02]  /*1c30*/  LDG.E.U8 R90, desc[UR14][R40.64+0x20] ;  /* 0x0000200e285a7981 */ /* 0x000124000c1e1100 */
[----:B------:R-:W-:-:S05]  /*1c40*/  SEL R89, R87, R89, !P1 ;  /* 0x0000005957597207 */ /* 0x000fca0004800000 */
[----:B------:R-:W-:Y:S02]  /*1c50*/  IMAD R89, R89, 0x5, RZ ;  /* 0x0000000559597824 */ /* 0x000fe400078e02ff */
[----:B0-----:R-:W-:-:S04]  /*1c60*/  IMAD.WIDE R40, R43, 0x8, R38 ;  /* 0x000000082b287825 */ /* 0x001fc800078e0226 */
[----:B------:R-:W-:Y:S01]  /*1c70*/  IMAD.WIDE R42, R89, 0x8, R38 ;  /* 0x00000008592a7825 */ /* 0x000fe200078e0226 */
[CC--:B------:R-:W-:Y:S01]  /*1c80*/  ISETP.NE.AND P1, PT, R91.reuse, R85.reuse, PT ;  /* 0x000000555b00720c */ /* 0x0c0fe20003f25270 */
[----:B------:R0:W4:Y:S02]  /*1c90*/  LDG.E.U8 R92, desc[UR14][R40.64+0x20] ;  /* 0x0000200e285c7981 */ /* 0x000124000c1e1100 */
[----:B------:R-:W-:Y:S01]  /*1ca0*/  VIADD R89, R48, UR7 ;  /* 0x0000000730597c36 */ /* 0x000fe20008000000 */
[----:B------:R-:W-:Y:S01]  /*1cb0*/  SEL R91, R91, RZ, P1 ;  /* 0x000000ff5b5b7207 */ /* 0x000fe20000800000 */
[----:B------:R-:W4:Y:S03]  /*1cc0*/  LDG.E.U8 R42, desc[UR14][R42.64+0x20] ;  /* 0x0000200e2a2a7981 */ /* 0x000f26000c1e1100 */
[----:B------:R-:W-:-:S04]  /*1cd0*/  ISETP.NE.AND P0, PT, R89, R85, PT ;  /* 0x000000555900720c */ /* 0x000fc80003f05270 */
[----:B------:R-:W-:Y:S02]  /*1ce0*/  SEL R89, R89, RZ, P0 ;  /* 0x000000ff59597207 */ /* 0x000fe40000000000 */
[----:B------:R-:W-:Y:S02]  /*1cf0*/  ISETP.GE.AND P1, PT, R91, RZ, PT ;  /* 0x000000ff5b00720c */ /* 0x000fe40003f26270 */
[----:B------:R-:W-:Y:S02]  /*1d00*/  ISETP.GE.AND P0, PT, R89, RZ, PT ;  /* 0x000000ff5900720c */ /* 0x000fe40003f06270 */
[C---:B------:R-:W-:Y:S02]  /*1d10*/  SEL R91, R87.reuse, R91, !P1 ;  /* 0x0000005b575b7207 */ /* 0x040fe40004800000 */
[----:B------:R-:W-:-:S03]  /*1d20*/  SEL R87, R87, R89, !P0 ;  /* 0x0000005957577207 */ /* 0x000fc60004000000 */
[----:B0-----:R-:W-:Y:S02]  /*1d30*/  IMAD R41, R91, 0x5, RZ ;  /* 0x000000055b297824 */ /* 0x001fe400078e02ff */
[----:B------:R-:W-:Y:S02]  /*1d40*/  IMAD R87, R87, 0x5, RZ ;  /* 0x0000000557577824 */ /* 0x000fe400078e02ff */
[----:B------:R-:W-:-:S04]  /*1d50*/  IMAD.WIDE R40, R41, 0x8, R38 ;  /* 0x0000000829287825 */ /* 0x000fc800078e0226 */
[----:B------:R-:W-:Y:S02]  /*1d60*/  IMAD.WIDE R38, R87, 0x8, R38 ;  /* 0x0000000857267825 */ /* 0x000fe400078e0226 */
[----:B------:R-:W4:Y:S04]  /*1d70*/  LDG.E.U8 R40, desc[UR14][R40.64+0x20] ;  /* 0x0000200e28287981 */ /* 0x000f28000c1e1100 */
[----:B------:R-:W4:Y:S04]  /*1d80*/  LDG.E R87, desc[UR14][R38.64+0x24] ;  /* 0x0000240e26577981 */ /* 0x000f28000c1e1900 */
[----:B------:R1:W4:Y:S02]  /*1d90*/  LDG.E.U8 R43, desc[UR14][R38.64+0x20] ;  /* 0x0000200e262b7981 */ /* 0x000324000c1e1100 */
[----:B-1----:R-:W-:-:S02]  /*1da0*/  I2FP.F32.S32 R38, UR8 ;  /* 0x0000000800267c45 */ /* 0x002fc40008201400 */
[----:B------:R-:W-:Y:S04]  /*1db0*/  STL.U8 [R1], R9 ;  /* 0x0000000901007387 */ /* 0x000fe80000100000 */
[----:B------:R-:W-:Y:S04]  /*1dc0*/  STL.U8 [R1+0x8], R18 ;  /* 0x0000081201007387 */ /* 0x000fe80000100000 */
[----:B------:R-:W-:Y:S04]  /*1dd0*/  STL.U8 [R1+0x10], R27 ;  /* 0x0000101b01007387 */ /* 0x000fe80000100000 */
[----:B-----5:R-:W-:Y:S04]  /*1de0*/  STL.U8 [R1+0x18], R36 ;  /* 0x0000182401007387 */ /* 0x020fe80000100000 */
[----:B------:R-:W-:Y:S04]  /*1df0*/  STL.U8 [R1+0x28], R0 ;  /* 0x0000280001007387 */ /* 0x000fe80000100000 */
        /* <DEDUP_REMOVED lines=30> */
[----:B------:R-:W-:Y:S01]  /*1fe0*/  STL.U8 [R1+0x158], R35 ;  /* 0x0001582301007387 */ /* 0x000fe20000100000 */
[----:B------:R-:W-:Y:S01]  /*1ff0*/  UIADD3 UR7, UPT, UPT, UR7, 0x1, URZ ;  /* 0x0000000107077890 */ /* 0x000fe2000fffe0ff */
[----:B------:R-:W-:Y:S05]  /*2000*/  BSSY.RECONVERGENT B0, `(.L_x_5) ;  /* 0x0000015000007945 */ /* 0x000fea0003800200 */
[----:B------:R-:W-:Y:S01]  /*2010*/  ISETP.NE.AND P5, PT, R85, UR7, PT ;  /* 0x0000000755007c0c */ /* 0x000fe2000bfa5270 */
[----:B--2---:R0:W-:Y:S02]  /*2020*/  STL.U8 [R1+0x70], R37 ;  /* 0x0000702501007387 */ /* 0x0041e40000100000 */
[----:B0-----:R-:W0:Y:S02]  /*2030*/  MUFU.RCP R37, R38 ;  /* 0x0000002600257308 */ /* 0x001e240000001000 */
[----:B---3--:R-:W-:Y:S04]  /*2040*/  STL.U8 [R1+0x98], R86 ;  /* 0x0000985601007387 */ /* 0x008fe80000100000 */
[----:B------:R-:W-:Y:S04]  /*2050*/  STL.U8 [R1+0xc0], R88 ;  /* 0x0000c05801007387 */ /* 0x000fe80000100000 */
[----:B----4-:R-:W-:Y:S04]  /*2060*/  STL.U8 [R1+0xe8], R90 ;  /* 0x0000e85a01007387 */ /* 0x010fe80000100000 */
[----:B------:R-:W-:Y:S04]  /*2070*/  STL.U8 [R1+0x110], R92 ;  /* 0x0001105c01007387 */ /* 0x000fe80000100000 */
[----:B------:R-:W-:Y:S04]  /*2080*/  STL.U8 [R1+0x138], R42 ;  /* 0x0001382a01007387 */ /* 0x000fe80000100000 */
[----:B------:R0:W-:Y:S01]  /*2090*/  STL.U8 [R1+0x160], R40 ;  /* 0x0001602801007387 */ /* 0x0001e20000100000 */
[----:B------:R-:W-:-:S03]  /*20a0*/  FMUL R41, R84, R87 ;  /* 0x0000005754297220 */ /* 0x000fc60000400000 */
[----:B------:R1:W-:Y:S01]  /*20b0*/  STL.U8 [R1+0x20], R43 ;  /* 0x0000202b01007387 */ /* 0x0003e20000100000 */
[----:B------:R-:W2:Y:S01]  /*20c0*/  FCHK P0, R41, R38 ;  /* 0x0000002629007302 */ /* 0x000ea20000000000 */
[----:B0-----:R-:W-:-:S04]  /*20d0*/  FFMA R40, -R38, R37, 1 ;  /* 0x3f80000026287423 */ /* 0x001fc80000000125 */
[----:B------:R-:W-:-:S04]  /*20e0*/  FFMA R37, R37, R40, R37 ;  /* 0x0000002825257223 */ /* 0x000fc80000000025 */
[----:B------:R-:W-:-:S04]  /*20f0*/  FFMA R40, R41, R37, RZ ;  /* 0x0000002529287223 */ /* 0x000fc800000000ff */
[----:B------:R-:W-:-:S04]  /*2100*/  FFMA R39, -R38, R40, R41 ;  /* 0x0000002826277223 */ /* 0x000fc80000000129 */
[----:B------:R-:W-:Y:S01]  /*2110*/  FFMA R37, R37, R39, R40 ;  /* 0x0000002725257223 */ /* 0x000fe20000000028 */
[----:B-12---:R-:W-:Y:S06]  /*2120*/  @!P0 BRA `(.L_x_6) ;  /* 0x0000000000088947 */ /* 0x006fec0003800000 */
[----:B------:R-:W-:-:S07]  /*2130*/  MOV R40, 0x2150 ;  /* 0x0000215000287802 */ /* 0x000fce0000000f00 */
[----:B------:R-:W-:Y:S05]  /*2140*/  CALL.REL.NOINC `($__internal_0_$__cuda_sm3x_div_rn_noftz_f32_slowpath) ;  /* 0x0000001000907944 */ /* 0x000fea0003c00000 */
.L_x_6:
[----:B------:R-:W-:Y:S05]  /*2150*/  BSYNC.RECONVERGENT B0 ;  /* 0x0000000000007941 */ /* 0x000fea0003800200 */
.L_x_5:
[----:B------:R-:W-:-:S05]  /*2160*/  UMOV UR8, URZ ;  /* 0x000000ff00087c82 */ /* 0x000fca0008000000 */
.L_x_15:
[----:B------:R-:W0:Y:S01]  /*2170*/  LDCU UR9, c[0x0][0x384] ;  /* 0x00007080ff0977ac */ /* 0x000e220008000800 */
[----:B------:R-:W-:Y:S01]  /*2180*/  IMAD.MOV.U32 R87, RZ, RZ, RZ ;  /* 0x000000ffff577224 */ /* 0x000fe200078e00ff */
[----:B0-----:R-:W-:-:S09]  /*2190*/  UISETP.GE.U32.AND UP0, UPT, UR9, 0x4, UPT ;  /* 0x000000040900788c */ /* 0x001fd2000bf06070 */
[----:B------:R-:W-:Y:S05]  /*21a0*/  BRA.U !UP0, `(.L_x_7) ;  /* 0x0000000908f47547 */ /* 0x000fea000b800000 */
[----:B------:R-:W0:Y:S01]  /*21b0*/  LDC.64 R38, c[0x0][0x3a0] ;  /* 0x0000e800ff267b82 */ /* 0x000e220000000a00 */
[----:B------:R-:W-:Y:S01]  /*21c0*/  UIMAD UR10, UR8, 0x28, UR16 ;  /* 0x00000028080a78a4 */ /* 0x000fe2000f8e0210 */
[----:B------:R-:W1:Y:S08]  /*21d0*/  LDCU.64 UR12, c[0x0][0x3a0] ;  /* 0x00007400ff0c77ac */ /* 0x000e700008000a00 */
[----:B------:R-:W2:Y:S04]  /*21e0*/  LDL.U8 R40, [UR10+0x8] ;  /* 0x0000080aff287983 */ /* 0x000ea80008100000 */
[----:B------:R-:W3:Y:S04]  /*21f0*/  LDL.U8 R41, [UR10] ;  /* 0x0000000aff297983 */ /* 0x000ee80008100000 */
[----:B------:R-:W4:Y:S04]  /*2200*/  LDL.U8 R42, [UR10+0x10] ;  /* 0x0000100aff2a7983 */ /* 0x000f280008100000 */
[----:B------:R-:W5:Y:S04]  /*2210*/  LDL.U8 R43, [UR10+0x18] ;  /* 0x0000180aff2b7983 */ /* 0x000f680008100000 */
[----:B0-----:R-:W2:Y:S01]  /*2220*/  LDG.E.U8 R86, desc[UR14][R38.64] ;  /* 0x0000000e26567981 */ /* 0x001ea2000c1e1100 */
[----:B------:R-:W-:Y:S01]  /*2230*/  IMAD.MOV.U32 R87, RZ, RZ, 0x2 ;  /* 0x00000002ff577424 */ /* 0x000fe200078e00ff */
[----:B-1----:R-:W-:-:S02]  /*2240*/  UIADD3 UR11, UP0, UPT, UR12, 0x18, URZ ;  /* 0x000000180c0b7890 */ /* 0x002fc4000ff1e0ff */
[----:B------:R0:W5:Y:S02]  /*2250*/  LDG.E R89, desc[UR14][R38.64+0x4] ;  /* 0x0000040e26597981 */ /* 0x000164000c1e1900 */
[----:B------:R-:W-:Y:S02]  /*2260*/  UIADD3.X UR12, UPT, UPT, URZ, UR13, URZ, UP0, !UPT ;  /* 0x0000000dff0c7290 */ /* 0x000fe400087fe4ff */
[----:B0-----:R-:W-:-:S04]  /*2270*/  IMAD.U32 R38, RZ, RZ, UR11 ;  /* 0x0000000bff267e24 */ /* 0x001fc8000f8e00ff */
[----:B------:R-:W-:Y:S01]  /*2280*/  IMAD.U32 R39, RZ, RZ, UR12 ;  /* 0x0000000cff277e24 */ /* 0x000fe2000f8e00ff */
[-C--:B--2---:R-:W-:Y:S02]  /*2290*/  ISETP.NE.AND P6, PT, R40, R86.reuse, PT ;  /* 0x000000562800720c */ /* 0x084fe40003fc5270 */
[-C--:B---3--:R-:W-:Y:S02]  /*22a0*/  ISETP.NE.AND P1, PT, R41, R86.reuse, PT ;  /* 0x000000562900720c */ /* 0x088fe40003f25270 */
[----:B------:R-:W-:Y:S02]  /*22b0*/  SEL R85, RZ, 0x1, P6 ;  /* 0x00000001ff557807 */ /* 0x000fe40003000000 */
[----:B----4-:R-:W-:-:S07]  /*22c0*/  ISETP.NE.AND P0, PT, R42, R86, PT ;  /* 0x000000562a00720c */ /* 0x010fce0003f05270 */
[----:B------:R-:W-:Y:S02]  /*22d0*/  @P6 IMAD.MOV R87, RZ, RZ, 0x1 ;  /* 0x00000001ff576424 */ /* 0x000fe400078e02ff */
[----:B------:R-:W-:Y:S01]  /*22e0*/  @P1 IMAD.MOV R87, RZ, RZ, R85 ;  /* 0x000000ffff571224 */ /* 0x000fe200078e0255 */
[----:B-----5:R-:W-:Y:S01]  /*22f0*/  ISETP.NE.AND P1, PT, R43, R86, PT ;  /* 0x000000562b00720c */ /* 0x020fe20003f25270 */
[----:B------:R-:W2:Y:S02]  /*2300*/  LDL.U8 R85, [UR10+0x20] ;  /* 0x0000200aff557983 */ /* 0x000ea40008100000 */
[----:B------:R-:W-:Y:S02]  /*2310*/  VIADD R88, R87, 0x1 ;  /* 0x0000000157587836 */ /* 0x000fe40000000000 */
[----:B------:R-:W-:Y:S02]  /*2320*/  @P0 IMAD.MOV R88, RZ, RZ, R87 ;  /* 0x000000ffff580224 */ /* 0x000fe400078e0257 */
[----:B------:R-:W3:Y:S02]  /*2330*/  LDG.E R87, desc[UR14][R38.64+-0x8] ;  /* 0xfffff80e26577981 */ /* 0x000ee4000c1e1900 */
[----:B------:R-:W-:-:S04]  /*2340*/  VIADD R90, R88, 0x1 ;  /* 0x00000001585a7836 */ /* 0x000fc80000000000 */
[----:B------:R-:W-:Y:S02]  /*2350*/  @P1 IMAD.MOV R90, RZ, RZ, R88 ;  /* 0x000000ffff5a1224 */ /* 0x000fe400078e0258 */
[----:B------:R-:W4:Y:S01]  /*2360*/  LDG.E.U8 R88, desc[UR14][R38.64+-0xc] ;  /* 0xfffff40e26587981 */ /* 0x000f22000c1e1100 */
[----:B--2---:R-:W-:Y:S01]  /*2370*/  ISETP.NE.AND P0, PT, R85, R86, PT ;  /* 0x000000565500720c */ /* 0x004fe20003f05270 */
[----:B------:R-:W-:Y:S01]  /*2380*/  VIADD R86, R90, 0x1 ;  /* 0x000000015a567836 */ /* 0x000fe20000000000 */
[----:B----4-:R-:W-:-:S11]  /*2390*/  ISETP.NE.AND P1, PT, R40, R88, PT ;  /* 0x000000582800720c */ /* 0x010fd60003f25270 */
[----:B------:R-:W-:Y:S01]  /*23a0*/  @P0 IMAD.MOV R86, RZ, RZ, R90 ;  /* 0x000000ffff560224 */ /* 0x000fe200078e025a */
[-C--:B------:R-:W-:Y:S01]  /*23b0*/  ISETP.NE.AND P6, PT, R41, R88.reuse, PT ;  /* 0x000000582900720c */ /* 0x080fe20003fc5270 */
[----:B------:R-:W2:Y:S03]  /*23c0*/  LDG.E.U8 R90, desc[UR14][R38.64] ;  /* 0x0000000e265a7981 */ /* 0x000ea6000c1e1100 */
[----:B------:R-:W-:Y:S01]  /*23d0*/  ISETP.NE.AND P0, PT, R86, R89, PT ;  /* 0x000000595600720c */ /* 0x000fe20003f05270 */
[----:B------:R-:W-:Y:S01]  /*23e0*/  IMAD.MOV.U32 R89, RZ, RZ, 0x2 ;  /* 0x00000002ff597424 */ /* 0x000fe200078e00ff */
[----:B------:R-:W-:Y:S01]  /*23f0*/  SEL R86, RZ, 0x1, P1 ;  /* 0x00000001ff567807 */ /* 0x000fe20000800000 */
[----:B------:R-:W-:Y:S01]  /*2400*/  @P1 IMAD.MOV R89, RZ, RZ, 0x1 ;  /* 0x00000001ff591424 */ /* 0x000fe200078e02ff */
[----:B------:R-:W-:-:S05]  /*2410*/  ISETP.NE.AND P1, PT, R42, R88, PT ;  /* 0x000000582a00720c */ /* 0x000fca0003f25270 */
[----:B------:R-:W-:Y:S01]  /*2420*/  @P6 IMAD.MOV R89, RZ, RZ, R86 ;  /* 0x000000ffff596224 */ /* 0x000fe200078e0256 */
[----:B------:R-:W-:-:S03]  /*2430*/  ISETP.NE.AND P6, PT, R43, R88, PT ;  /* 0x000000582b00720c */ /* 0x000fc60003fc5270 */
[----:B------:R-:W-:-:S04]  /*2440*/  VIADD R86, R89, 0x1 ;  /* 0x0000000159567836 */ /* 0x000fc80000000000 */
[----:B------:R-:W-:Y:S01]  /*2450*/  @P1 IMAD.MOV R86, RZ, RZ, R89 ;  /* 0x000000ffff561224 */ /* 0x000fe200078e0259 */
[----:B------:R-:W-:Y:S01]  /*2460*/  ISETP.NE.AND P1, PT, R85, R88, PT ;  /* 0x000000585500720c */ /* 0x000fe20003f25270 */
[----:B------:R-:W4:Y:S02]  /*2470*/  @!P0 LDG.E R89, desc[UR14][R38.64+-0x10] ;  /* 0xfffff00e26598981 */ /* 0x000f24000c1e1900 */
[----:B------:R-:W-:Y:S02]  /*2480*/  VIADD R88, R86, 0x1 ;  /* 0x0000000156587836 */ /* 0x000fe40000000000 */
[----:B------:R-:W-:-:S04]  /*2490*/  @P6 IMAD.MOV R88, RZ, RZ, R86 ;  /* 0x000000ffff586224 */ /* 0x000fc800078e0256 */
[----:B------:R-:W-:-:S04]  /*24a0*/  VIADD R86, R88, 0x1 ;  /* 0x0000000158567836 */ /* 0x000fc80000000000 */
[----:B------:R-:W-:Y:S02]  /*24b0*/  @P1 IMAD.MOV R86, RZ, RZ, R88 ;  /* 0x000000ffff561224 */ /* 0x000fe400078e0258 */
[----:B------:R-:W5:Y:S03]  /*24c0*/  LDG.E.U8 R88, desc[UR14][R38.64+0xc] ;  /* 0x00000c0e26587981 */ /* 0x000f66000c1e1100 */
[----:B---3--:R-:W-:Y:S02]  /*24d0*/  ISETP.NE.AND P1, PT, R86, R87, PT ;  /* 0x000000575600720c */ /* 0x008fe40003f25270 */
[----:B------:R-:W3:Y:S11]  /*24e0*/  LDG.E R86, desc[UR14][R38.64+0x4] ;  /* 0x0000040e26567981 */ /* 0x000ef6000c1e1900 */
[----:B------:R-:W2:Y:S01]  /*24f0*/  @!P1 LDG.E R87, desc[UR14][R38.64+-0x4] ;  /* 0xfffffc0e26579981 */ /* 0x000ea2000c1e1900 */
[----:B------:R-:W-:-:S02]  /*2500*/  IMAD.MOV.U32 R91, RZ, RZ, 0x2 ;  /* 0x00000002ff5b7424 */ /* 0x000fc400078e00ff */
[----:B----4-:R-:W-:-:S04]  /*2510*/  @!P0 FFMA R44, R89, R37, R44 ;  /* 0x00000025592c8223 */ /* 0x010fc8000000002c */
[----:B--2---:R-:W-:Y:S02]  /*2520*/  @!P1 FFMA R44, R87, R37, R44 ;  /* 0x00000025572c9223 */ /* 0x004fe4000000002c */
[----:B------:R-:W2:Y:S01]  /*2530*/  LDG.E R87, desc[UR14][R38.64+0x10] ;  /* 0x0000100e26577981 */ /* 0x000ea2000c1e1900 */
[-C--:B------:R-:W-:Y:S02]  /*2540*/  ISETP.NE.AND P1, PT, R40, R90.reuse, PT ;  /* 0x0000005a2800720c */ /* 0x080fe40003f25270 */
[----:B------:R-:W-:Y:S02]  /*2550*/  ISETP.NE.AND P0, PT, R41, R90, PT ;  /* 0x0000005a2900720c */ /* 0x000fe40003f05270 */
[----:B------:R-:W-:-:S09]  /*2560*/  SEL R89, RZ, 0x1, P1 ;  /* 0x00000001ff597807 */ /* 0x000fd20000800000 */
[----:B------:R-:W-:Y:S02]  /*2570*/  @P1 IMAD.MOV R91, RZ, RZ, 0x1 ;  /* 0x00000001ff5b1424 */ /* 0x000fe400078e02ff */
[----:B------:R-:W-:Y:S01]  /*2580*/  @P0 IMAD.MOV R91, RZ, RZ, R89 ;  /* 0x000000ffff5b0224 */ /* 0x000fe200078e0259 */
[----:B------:R-:W-:-:S03]  /*2590*/  ISETP.NE.AND P0, PT, R42, R90, PT ;  /* 0x0000005a2a00720c */ /* 0x000fc60003f05270 */
[----:B------:R-:W-:Y:S01]  /*25a0*/  VIADD R89, R91, 0x1 ;  /* 0x000000015b597836 */ /* 0x000fe20000000000 */
[----:B------:R-:W-:-:S09]  /*25b0*/  ISETP.NE.AND P1, PT, R85, R90, PT ;  /* 0x0000005a5500720c */ /* 0x000fd20003f25270 */
[----:B------:R-:W-:Y:S01]  /*25c0*/  @P0 IMAD.MOV R89, RZ, RZ, R91 ;  /* 0x000000ffff590224 */ /* 0x000fe200078e025b */
[----:B------:R-:W-:-:S03]  /*25d0*/  ISETP.NE.AND P0, PT, R43, R90, PT ;  /* 0x0000005a2b00720c */ /* 0x000fc60003f05270 */
[----:B------:R-:W-:-:S10]  /*25e0*/  VIADD R90, R89, 0x1 ;  /* 0x00000001595a7836 */ /* 0x000fd40000000000 */
[----:B------:R-:W-:Y:S01]  /*25f0*/  @P0 IMAD.MOV R90, RZ, RZ, R89 ;  /* 0x000000ffff5a0224 */ /* 0x000fe200078e0259 */
[----:B-----5:R-:W-:-:S03]  /*2600*/  ISETP.NE.AND P0, PT, R41, R88, PT ;  /* 0x000000582900720c */ /* 0x020fc60003f05270 */
[----:B------:R-:W-:Y:S02]  /*2610*/  VIADD R89, R90, 0x1 ;  /* 0x000000015a597836 */ /* 0x000fe40000000000 */
[----:B------:R-:W-:Y:S01]  /*2620*/  @P1 IMAD.MOV R89, RZ, RZ, R90 ;  /* 0x000000ffff591224 */ /* 0x000fe200078e025a */
[----:B------:R-:W-:Y:S01]  /*2630*/  ISETP.NE.AND P1, PT, R40, R88, PT ;  /* 0x000000582800720c */ /* 0x000fe20003f25270 */
[----:B------:R-:W-:-:S03]  /*2640*/  IMAD.MOV.U32 R91, RZ, RZ, 0x2 ;  /* 0x00000002ff5b7424 */ /* 0x000fc600078e00ff */
[----:B------:R-:W-:-:S09]  /*2650*/  SEL R90, RZ, 0x1, P1 ;  /* 0x00000001ff5a7807 */ /* 0x000fd20000800000 */
[----:B------:R-:W-:Y:S02]  /*2660*/  @P1 IMAD.MOV R91, RZ, RZ, 0x1 ;  /* 0x00000001ff5b1424 */ /* 0x000fe400078e02ff */
[----:B------:R-:W-:Y:S01]  /*2670*/  @P0 IMAD.MOV R91, RZ, RZ, R90 ;  /* 0x000000ffff5b0224 */ /* 0x000fe200078e025a */
[-C--:B------:R-:W-:Y:S02]  /*2680*/  ISETP.NE.AND P0, PT, R42, R88.reuse, PT ;  /* 0x000000582a00720c */ /* 0x080fe40003f05270 */
[-C--:B------:R-:W-:Y:S02]  /*2690*/  ISETP.NE.AND P1, PT, R43, R88.reuse, PT ;  /* 0x000000582b00720c */ /* 0x080fe40003f25270 */
[----:B------:R-:W-:Y:S01]  /*26a0*/  ISETP.NE.AND P6, PT, R85, R88, PT ;  /* 0x000000585500720c */ /* 0x000fe20003fc5270 */
[----:B------:R-:W-:-:S08]  /*26b0*/  VIADD R90, R91, 0x1 ;  /* 0x000000015b5a7836 */ /* 0x000fd00000000000 */
[----:B------:R-:W-:-:S04]  /*26c0*/  @P0 IMAD.MOV R90, RZ, RZ, R91 ;  /* 0x000000ffff5a0224 */ /* 0x000fc800078e025b */
[----:B------:R-:W-:Y:S02]  /*26d0*/  VIADD R88, R90, 0x1 ;  /* 0x000000015a587836 */ /* 0x000fe40000000000 */
[----:B------:R-:W-:Y:S01]  /*26e0*/  @P1 IMAD.MOV R88, RZ, RZ, R90 ;  /* 0x000000ffff581224 */ /* 0x000fe200078e025a */
[----:B---3--:R-:W-:-:S03]  /*26f0*/  ISETP.NE.AND P0, PT, R89, R86, PT ;  /* 0x000000565900720c */ /* 0x008fc60003f05270 */
[----:B------:R-:W-:Y:S02]  /*2700*/  VIADD R86, R88, 0x1 ;  /* 0x0000000158567836 */ /* 0x000fe40000000000 */
[----:B------:R-:W-:-:S05]  /*2710*/  @P6 IMAD.MOV R86, RZ, RZ, R88 ;  /* 0x000000ffff566224 */ /* 0x000fca00078e0258 */
[----:B--2---:R-:W-:-:S03]  /*2720*/  ISETP.NE.AND P1, PT, R86, R87, PT ;  /* 0x000000575600720c */ /* 0x004fc60003f25270 */
[----:B------:R-:W2:Y:S10]  /*2730*/  @!P0 LDG.E R87, desc[UR14][R38.64+0x8] ;  /* 0x0000080e26578981 */ /* 0x000eb4000c1e1900 */
[----:B------:R-:W3:Y:S01]  /*2740*/  @!P1 LDG.E R89, desc[UR14][R38.64+0x14] ;  /* 0x0000140e26599981 */ /* 0x000ee2000c1e1900 */
[----:B------:R-:W-:-:S02]  /*2750*/  ULOP3.LUT UR9, UR9, 0x7ffffffc, URZ, 0xc0, !UPT ;  /* 0x7ffffffc09097892 */ /* 0x000fc4000f8ec0ff */
[----:B------:R-:W-:Y:S02]  /*2760*/  UIADD3 UR11, UP0, UPT, UR11, 0x30, URZ ;  /* 0x000000300b0b7890 */ /* 0x000fe4000ff1e0ff */
[----:B------:R-:W-:Y:S02]  /*2770*/  UIADD3 UR10, UPT, UPT, -UR9, 0x4, URZ ;  /* 0x00000004090a7890 */ /* 0x000fe4000fffe1ff */
[----:B------:R-:W-:Y:S02]  /*2780*/  UIADD3.X UR12, UPT, UPT, URZ, UR12, URZ, UP0, !UPT ;  /* 0x0000000cff0c7290 */ /* 0x000fe400087fe4ff */
[----:B------:R-:W-:Y:S01]  /*2790*/  UISETP.NE.AND UP0, UPT, UR10, URZ, UPT ;  /* 0x000000ff0a00728c */ /* 0x000fe2000bf05270 */
[----:B--2---:R-:W-:Y:S01]  /*27a0*/  @!P0 FFMA R44, R87, R37, R44 ;  /* 0x00000025572c8223 */ /* 0x004fe2000000002c */
[----:B------:R-:W-:-:S03]  /*27b0*/  IMAD.U32 R87, RZ, RZ, UR9 ;  /* 0x00000009ff577e24 */ /* 0x000fc6000f8e00ff */
[----:B---3--:R-:W-:-:S04]  /*27c0*/  @!P1 FFMA R44, R89, R37, R44 ;  /* 0x00000025592c9223 */ /* 0x008fc8000000002c */
[----:B------:R-:W-:Y:S05]  /*27d0*/  BRA.U !UP0, `(.L_x_7) ;  /* 0x0000000508687547 */ /* 0x000fea000b800000 */
[----:B------:R-:W-:Y:S02]  /*27e0*/  IMAD.U32 R86, RZ, RZ, UR11 ;  /* 0x0000000bff567e24 */ /* 0x000fe4000f8e00ff */
[----:B------:R-:W-:-:S07]  /*27f0*/  IMAD.U32 R87, RZ, RZ, UR12 ;  /* 0x0000000cff577e24 */ /* 0x000fce000f8e00ff */
.L_x_8:
[----:B------:R-:W-:Y:S02]  /*2800*/  IMAD.MOV.U32 R38, RZ, RZ, R86 ;  /* 0x000000ffff267224 */ /* 0x000fe400078e0056 */
[----:B------:R-:W-:-:S05]  /*2810*/  IMAD.MOV.U32 R39, RZ, RZ, R87 ;  /* 0x000000ffff277224 */ /* 0x000fca00078e0057 */
[----:B------:R-:W2:Y:S04]  /*2820*/  LDG.E.U8 R86, desc[UR14][R38.64+-0x18] ;  /* 0xffffe80e26567981 */ /* 0x000ea8000c1e1100 */
[----:B------:R-:W3:Y:S01]  /*2830*/  LDG.E R87, desc[UR14][R38.64+-0x14] ;  /* 0xffffec0e26577981 */ /* 0x000ee2000c1e1900 */
[----:B------:R-:W-:-:S03]  /*2840*/  IMAD.MOV.U32 R89, RZ, RZ, 0x2 ;  /* 0x00000002ff597424 */ /* 0x000fc600078e00ff */
[----:B------:R-:W4:Y:S01]  /*2850*/  LDG.E.U8 R90, desc[UR14][R38.64+-0xc] ;  /* 0xfffff40e265a7981 */ /* 0x000f22000c1e1100 */
[-C--:B--2---:R-:W-:Y:S02]  /*2860*/  ISETP.NE.AND P1, PT, R40, R86.reuse, PT ;  /* 0x000000562800720c */ /* 0x084fe40003f25270 */
[-C--:B------:R-:W-:Y:S02]  /*2870*/  ISETP.NE.AND P0, PT, R41, R86.reuse, PT ;  /* 0x000000562900720c */ /* 0x080fe40003f05270 */
[----:B------:R-:W-:Y:S02]  /*2880*/  SEL R88, RZ, 0x1, P1 ;  /* 0x00000001ff587807 */ /* 0x000fe40000800000 */
[----:B------:R-:W-:-:S07]  /*2890*/  ISETP.NE.AND P6, PT, R42, R86, PT ;  /* 0x000000562a00720c */ /* 0x000fce0003fc5270 */
[----:B------:R-:W-:Y:S02]  /*28a0*/  @P1 IMAD.MOV R89, RZ, RZ, 0x1 ;  /* 0x00000001ff591424 */ /* 0x000fe400078e02ff */
[----:B------:R-:W-:Y:S01]  /*28b0*/  @P0 IMAD.MOV R89, RZ, RZ, R88 ;  /* 0x000000ffff590224 */ /* 0x000fe200078e0258 */
[----:B------:R-:W-:-:S03]  /*28c0*/  ISETP.NE.AND P0, PT, R43, R86, PT ;  /* 0x000000562b00720c */ /* 0x000fc60003f05270 */
[----:B------:R-:W-:Y:S02]  /*28d0*/  VIADD R88, R89, 0x1 ;  /* 0x0000000159587836 */ /* 0x000fe40000000000 */
[----:B------:R-:W-:Y:S01]  /*28e0*/  @P6 IMAD.MOV R88, RZ, RZ, R89 ;  /* 0x000000ffff586224 */ /* 0x000fe200078e0259 */
[----:B------:R-:W-:-:S03]  /*28f0*/  ISETP.NE.AND P1, PT, R85, R86, PT ;  /* 0x000000565500720c */ /* 0x000fc60003f25270 */
[----:B------:R-:W-:-:S04]  /*2900*/  VIADD R86, R88, 0x1 ;  /* 0x0000000158567836 */ /* 0x000fc80000000000 */
[----:B------:R-:W-:Y:S02]  /*2910*/  @P0 IMAD.MOV R86, RZ, RZ, R88 ;  /* 0x000000ffff560224 */ /* 0x000fe400078e0258 */
[----:B------:R-:W2:Y:S02]  /*2920*/  LDG.E.U8 R88, desc[UR14][R38.64] ;  /* 0x0000000e26587981 */ /* 0x000ea4000c1e1100 */
[----:B------:R-:W-:Y:S02]  /*2930*/  VIADD R92, R86, 0x1 ;  /* 0x00000001565c7836 */ /* 0x000fe40000000000 */
[----:B------:R-:W-:Y:S02]  /*2940*/  @P1 IMAD.MOV R92, RZ, RZ, R86 ;  /* 0x000000ffff5c1224 */ /* 0x000fe400078e0256 */
[----:B------:R-:W5:Y:S03]  /*2950*/  LDG.E R86, desc[UR14][R38.64+-0x8] ;  /* 0xfffff80e26567981 */ /* 0x000f66000c1e1900 */
[----:B---3--:R-:W-:-:S13]  /*2960*/  ISETP.NE.AND P1, PT, R92, R87, PT ;  /* 0x000000575c00720c */ /* 0x008fda0003f25270 */
[----:B------:R-:W3:Y:S01]  /*2970*/  @!P1 LDG.E R87, desc[UR14][R38.64+-0x10] ;  /* 0xfffff00e26579981 */ /* 0x000ee2000c1e1900 */
[-C--:B----4-:R-:W-:Y:S02]  /*2980*/  ISETP.NE.AND P6, PT, R40, R90.reuse, PT ;  /* 0x0000005a2800720c */ /* 0x090fe40003fc5270 */
[----:B------:R-:W-:Y:S02]  /*2990*/  ISETP.NE.AND P0, PT, R41, R90, PT ;  /* 0x0000005a2900720c */ /* 0x000fe40003f05270 */
[----:B------:R-:W-:Y:S01]  /*29a0*/  SEL R89, RZ, 0x1, P6 ;  /* 0x00000001ff597807 */ /* 0x000fe20003000000 */
[----:B------:R-:W-:-:S08]  /*29b0*/  IMAD.MOV.U32 R91, RZ, RZ, 0x2 ;  /* 0x00000002ff5b7424 */ /* 0x000fd000078e00ff */
        /* <DEDUP_REMOVED lines=8> */
[----:B------:R-:W-:-:S04]  /*2a40*/  @P0 IMAD.MOV R90, RZ, RZ, R89 ;  /* 0x000000ffff5a0224 */ /* 0x000fc800078e0259 */
[----:B------:R-:W-:Y:S02]  /*2a50*/  VIADD R89, R90, 0x1 ;  /* 0x000000015a597836 */ /* 0x000fe40000000000 */
[----:B------:R-:W-:Y:S02]  /*2a60*/  @P6 IMAD.MOV R89, RZ, RZ, R90 ;  /* 0x000000ffff596224 */ /* 0x000fe400078e025a */
[----:B------:R-:W4:Y:S01]  /*2a70*/  LDG.E R90, desc[UR14][R38.64+0x4] ;  /* 0x0000040e265a7981 */ /* 0x000f22000c1e1900 */
[----:B--2---:R-:W-:Y:S02]  /*2a80*/  ISETP.NE.AND P6, PT, R40, R88, PT ;  /* 0x000000582800720c */ /* 0x004fe40003fc5270 */
[----:B-----5:R-:W-:Y:S01]  /*2a90*/  ISETP.NE.AND P0, PT, R89, R86, PT ;  /* 0x000000565900720c */ /* 0x020fe20003f05270 */
[----:B------:R-:W-:Y:S01]  /*2aa0*/  IMAD.MOV.U32 R89, RZ, RZ, 0x2 ;  /* 0x00000002ff597424 */ /* 0x000fe200078e00ff */
[----:B------:R-:W-:-:S09]  /*2ab0*/  SEL R86, RZ, 0x1, P6 ;  /* 0x00000001ff567807 */ /* 0x000fd20003000000 */
[----:B------:R-:W-:Y:S01]  /*2ac0*/  @P6 IMAD.MOV R89, RZ, RZ, 0x1 ;  /* 0x00000001ff596424 */ /* 0x000fe200078e02ff */
[----:B------:R-:W-:-:S13]  /*2ad0*/  ISETP.NE.AND P6, PT, R41, R88, PT ;  /* 0x000000582900720c */ /* 0x000fda0003fc5270 */
[----:B------:R-:W-:Y:S02]  /*2ae0*/  @P6 IMAD.MOV R89, RZ, RZ, R86 ;  /* 0x000000ffff596224 */ /* 0x000fe400078e0256 */
[----:B------:R-:W2:Y:S01]  /*2af0*/  LDG.E.U8 R86, desc[UR14][R38.64+0xc] ;  /* 0x00000c0e26567981 */ /* 0x000ea2000c1e1100 */
[----:B------:R-:W-:Y:S01]  /*2b00*/  ISETP.NE.AND P6, PT, R42, R88, PT ;  /* 0x000000582a00720c */ /* 0x000fe20003fc5270 */
[----:B------:R-:W-:-:S12]  /*2b10*/  VIADD R91, R89, 0x1 ;  /* 0x00000001595b7836 */ /* 0x000fd80000000000 */
[----:B------:R-:W-:Y:S01]  /*2b20*/  @P6 IMAD.MOV R91, RZ, RZ, R89 ;  /* 0x000000ffff5b6224 */ /* 0x000fe200078e0259 */
[----:B------:R-:W-:-:S03]  /*2b30*/  ISETP.NE.AND P6, PT, R43, R88, PT ;  /* 0x000000582b00720c */ /* 0x000fc60003fc5270 */
[----:B------:R-:W-:Y:S02]  /*2b40*/  VIADD R89, R91, 0x1 ;  /* 0x000000015b597836 */ /* 0x000fe40000000000 */
[----:B---3--:R-:W-:Y:S02]  /*2b50*/  @!P1 FFMA R44, R87, R37, R44 ;  /* 0x00000025572c9223 */ /* 0x008fe4000000002c */
[----:B------:R-:W3:Y:S06]  /*2b60*/  LDG.E R87, desc[UR14][R38.64+0x10] ;  /* 0x0000100e26577981 */ /* 0x000eec000c1e1900 */
[----:B------:R-:W-:Y:S01]  /*2b70*/  @P6 IMAD.MOV R89, RZ, RZ, R91 ;  /* 0x000000ffff596224 */ /* 0x000fe200078e025b */
[----:B------:R-:W-:-:S03]  /*2b80*/  ISETP.NE.AND P6, PT, R85, R88, PT ;  /* 0x000000585500720c */ /* 0x000fc60003fc5270 */
[----:B------:R-:W-:-:S10]  /*2b90*/  VIADD R91, R89, 0x1 ;  /* 0x00000001595b7836 */ /* 0x000fd40000000000 */
[----:B------:R-:W-:Y:S02]  /*2ba0*/  @P6 IMAD.MOV R91, RZ, RZ, R89 ;  /* 0x000000ffff5b6224 */ /* 0x000fe400078e0259 */
[----:B------:R-:W5:Y:S03]  /*2bb0*/  @!P0 LDG.E R89, desc[UR14][R38.64+-0x4] ;  /* 0xfffffc0e26598981 */ /* 0x000f66000c1e1900 */
[----:B----4-:R-:W-:Y:S01]  /*2bc0*/  ISETP.NE.AND P1, PT, R91, R90, PT ;  /* 0x0000005a5b00720c */ /* 0x010fe20003f25270 */
[----:B------:R-:W-:Y:S01]  /*2bd0*/  IMAD.MOV.U32 R90, RZ, RZ, 0x2 ;  /* 0x00000002ff5a7424 */ /* 0x000fe200078e00ff */
[----:B--2---:R-:W-:-:S04]  /*2be0*/  ISETP.NE.AND P6, PT, R40, R86, PT ;  /* 0x000000562800720c */ /* 0x004fc80003fc5270 */
[----:B------:R-:W-:-:S09]  /*2bf0*/  SEL R88, RZ, 0x1, P6 ;  /* 0x00000001ff587807 */ /* 0x000fd20003000000 */
[----:B------:R-:W-:Y:S01]  /*2c00*/  @P6 IMAD.MOV R90, RZ, RZ, 0x1 ;  /* 0x00000001ff5a6424 */ /* 0x000fe200078e02ff */
[----:B------:R-:W-:-:S13]  /*2c10*/  ISETP.NE.AND P6, PT, R41, R86, PT ;  /* 0x000000562900720c */ /* 0x000fda0003fc5270 */
[----:B------:R-:W-:Y:S01]  /*2c20*/  @P6 IMAD.MOV R90, RZ, RZ, R88 ;  /* 0x000000ffff5a6224 */ /* 0x000fe200078e0258 */
[----:B------:R-:W-:-:S03]  /*2c30*/  ISETP.NE.AND P6, PT, R42, R86, PT ;  /* 0x000000562a00720c */ /* 0x000fc60003fc5270 */
[----:B------:R-:W-:-:S10]  /*2c40*/  VIADD R88, R90, 0x1 ;  /* 0x000000015a587836 */ /* 0x000fd40000000000 */
[----:B------:R-:W-:Y:S01]  /*2c50*/  @P6 IMAD.MOV R88, RZ, RZ, R90 ;  /* 0x000000ffff586224 */ /* 0x000fe200078e025a */
[----:B------:R-:W-:-:S03]  /*2c60*/  ISETP.NE.AND P6, PT, R43, R86, PT ;  /* 0x000000562b00720c */ /* 0x000fc60003fc5270 */
[----:B------:R-:W-:-:S10]  /*2c70*/  VIADD R90, R88, 0x1 ;  /* 0x00000001585a7836 */ /* 0x000fd40000000000 */
[----:B------:R-:W-:Y:S01]  /*2c80*/  @P6 IMAD.MOV R90, RZ, RZ, R88 ;  /* 0x000000ffff5a6224 */ /* 0x000fe200078e0258 */
[----:B------:R-:W-:-:S03]  /*2c90*/  ISETP.NE.AND P6, PT, R85, R86, PT ;  /* 0x000000565500720c */ /* 0x000fc60003fc5270 */
[----:B------:R-:W-:-:S10]  /*2ca0*/  VIADD R86, R90, 0x1 ;  /* 0x000000015a567836 */ /* 0x000fd40000000000 */
[----:B------:R-:W-:-:S05]  /*2cb0*/  @P6 IMAD.MOV R86, RZ, RZ, R90 ;  /* 0x000000ffff566224 */ /* 0x000fca00078e025a */
[----:B---3--:R-:W-:Y:S01]  /*2cc0*/  ISETP.NE.AND P6, PT, R86, R87, PT ;  /* 0x000000575600720c */ /* 0x008fe20003fc5270 */
[----:B-----5:R-:W-:Y:S02]  /*2cd0*/  @!P0 FFMA R44, R89, R37, R44 ;  /* 0x00000025592c8223 */ /* 0x020fe4000000002c */
[----:B------:R-:W2:Y:S10]  /*2ce0*/  @!P1 LDG.E R89, desc[UR14][R38.64+0x8] ;  /* 0x0000080e26599981 */ /* 0x000eb4000c1e1900 */
[----:B------:R-:W3:Y:S01]  /*2cf0*/  @!P6 LDG.E R87, desc[UR14][R38.64+0x14] ;  /* 0x0000140e2657e981 */ /* 0x000ee2000c1e1900 */
[----:B------:R-:W-:-:S04]  /*2d00*/  UIADD3 UR10, UPT, UPT, UR10, 0x4, URZ ;  /* 0x000000040a0a7890 */ /* 0x000fc8000fffe0ff */
[----:B------:R-:W-:Y:S01]  /*2d10*/  UISETP.NE.AND UP0, UPT, UR10, URZ, UPT ;  /* 0x000000ff0a00728c */ /* 0x000fe2000bf05270 */
[----:B------:R-:W-:Y:S01]  /*2d20*/  IADD3 R86, P0, PT, R38, 0x30, RZ ;  /* 0x0000003026567810 */ /* 0x000fe20007f1e0ff */
[----:B--2---:R-:W-:-:S04]  /*2d30*/  @!P1 FFMA R44, R89, R37, R44 ;  /* 0x00000025592c9223 */ /* 0x004fc8000000002c */
[----:B---3--:R-:W-:Y:S01]  /*2d40*/  @!P6 FFMA R44, R87, R37, R44 ;  /* 0x00000025572ce223 */ /* 0x008fe2000000002c */
[----:B------:R-:W-:Y:S02]  /*2d50*/  IMAD.X R87, RZ, RZ, R39, P0 ;  /* 0x000000ffff577224 */ /* 0x000fe400000e0627 */
[----:B------:R-:W-:Y:S05]  /*2d60*/  BRA.U UP0, `(.L_x_8) ;  /* 0xfffffff900a47547 */ /* 0x000fea000b83ffff */
[----:B------:R-:W-:-:S07]  /*2d70*/  IMAD.U32 R87, RZ, RZ, UR9 ;  /* 0x00000009ff577e24 */ /* 0x000fce000f8e00ff */
.L_x_7:
[----:B------:R-:W0:Y:S02]  /*2d80*/  LDCU UR10, c[0x0][0x384] ;  /* 0x00007080ff0a77ac */ /* 0x000e240008000800 */
[----:B0-----:R-:W-:-:S09]  /*2d90*/  ULOP3.LUT UP0, URZ, UR10, 0x3, URZ, 0xc0, !UPT ;  /* 0x000000030aff7892 */ /* 0x001fd2000f80c0ff */
[----:B------:R-:W-:Y:S05]  /*2da0*/  BRA.U !UP0, `(.L_x_9) ;  /* 0x0000000508487547 */ /* 0x000fea000b800000 */
[----:B------:R-:W0:Y:S01]  /*2db0*/  LDC.64 R38, c[0x0][0x3a0] ;  /* 0x0000e800ff267b82 */ /* 0x000e220000000a00 */
[----:B------:R-:W-:-:S09]  /*2dc0*/  UIMAD UR9, UR8, 0x28, UR16 ;  /* 0x00000028080978a4 */ /* 0x000fd2000f8e0210 */
[----:B------:R-:W2:Y:S04]  /*2dd0*/  LDL.U8 R40, [UR9+0x8] ;  /* 0x00000809ff287983 */ /* 0x000ea80008100000 */
[----:B------:R-:W3:Y:S04]  /*2de0*/  LDL.U8 R41, [UR9] ;  /* 0x00000009ff297983 */ /* 0x000ee80008100000 */
[----:B------:R-:W4:Y:S04]  /*2df0*/  LDL.U8 R42, [UR9+0x10] ;  /* 0x00001009ff2a7983 */ /* 0x000f280008100000 */
[----:B------:R-:W5:Y:S01]  /*2e00*/  LDL.U8 R43, [UR9+0x18] ;  /* 0x00001809ff2b7983 */ /* 0x000f620008100000 */
[----:B0-----:R-:W-:-:S03]  /*2e10*/  IMAD.WIDE.U32 R38, R87, 0xc, R38 ;  /* 0x0000000c57267825 */ /* 0x001fc600078e0026 */
[----:B------:R-:W5:Y:S04]  /*2e20*/  LDL.U8 R85, [UR9+0x20] ;  /* 0x00002009ff557983 */ /* 0x000f680008100000 */
[----:B------:R-:W2:Y:S04]  /*2e30*/  LDG.E.U8 R86, desc[UR14][R38.64] ;  /* 0x0000000e26567981 */ /* 0x000ea8000c1e1100 */
[----:B------:R-:W5:Y:S01]  /*2e40*/  LDG.E R87, desc[UR14][R38.64+0x4] ;  /* 0x0000040e26577981 */ /* 0x000f62000c1e1900 */
[----:B------:R-:W-:Y:S01]  /*2e50*/  IMAD.MOV.U32 R89, RZ, RZ, 0x2 ;  /* 0x00000002ff597424 */ /* 0x000fe200078e00ff */
[----:B------:R-:W-:Y:S01]  /*2e60*/  ULOP3.LUT UR9, UR10, 0x3, URZ, 0xc0, !UPT ;  /* 0x000000030a097892 */ /* 0x000fe2000f8ec0ff */
[----:B------:R-:W-:Y:S01]  /*2e70*/  BSSY.RECONVERGENT B0, `(.L_x_10) ;  /* 0x0000013000007945 */ /* 0x000fe20003800200 */
[----:B--2---:R-:W-:-:S02]  /*2e80*/  ISETP.NE.AND P6, PT, R40, R86, PT ;  /* 0x000000562800720c */ /* 0x004fc40003fc5270 */
[-C--:B---3--:R-:W-:Y:S02]  /*2e90*/  ISETP.NE.AND P1, PT, R41, R86.reuse, PT ;  /* 0x000000562900720c */ /* 0x088fe40003f25270 */
[----:B----4-:R-:W-:Y:S02]  /*2ea0*/  ISETP.NE.AND P0, PT, R42, R86, PT ;  /* 0x000000562a00720c */ /* 0x010fe40003f05270 */
[----:B------:R-:W-:-:S07]  /*2eb0*/  SEL R88, RZ, 0x1, P6 ;  /* 0x00000001ff587807 */ /* 0x000fce0003000000 */
[----:B------:R-:W-:Y:S02]  /*2ec0*/  @P6 IMAD.MOV R89, RZ, RZ, 0x1 ;  /* 0x00000001ff596424 */ /* 0x000fe400078e02ff */
[----:B------:R-:W-:Y:S01]  /*2ed0*/  @P1 IMAD.MOV R89, RZ, RZ, R88 ;  /* 0x000000ffff591224 */ /* 0x000fe200078e0258 */
[----:B-----5:R-:W-:-:S03]  /*2ee0*/  ISETP.NE.AND P1, PT, R43, R86, PT ;  /* 0x000000562b00720c */ /* 0x020fc60003f25270 */
[----:B------:R-:W-:Y:S02]  /*2ef0*/  VIADD R88, R89, 0x1 ;  /* 0x0000000159587836 */ /* 0x000fe40000000000 */
[----:B------:R-:W-:Y:S01]  /*2f00*/  @P0 IMAD.MOV R88, RZ, RZ, R89 ;  /* 0x000000ffff580224 */ /* 0x000fe200078e0259 */
[----:B------:R-:W-:-:S03]  /*2f10*/  ISETP.NE.AND P0, PT, R85, R86, PT ;  /* 0x000000565500720c */ /* 0x000fc60003f05270 */
[----:B------:R-:W-:-:S04]  /*2f20*/  VIADD R89, R88, 0x1 ;  /* 0x0000000158597836 */ /* 0x000fc80000000000 */
[----:B------:R-:W-:-:S04]  /*2f30*/  @P1 IMAD.MOV R89, RZ, RZ, R88 ;  /* 0x000000ffff591224 */ /* 0x000fc800078e0258 */
[----:B------:R-:W-:Y:S02]  /*2f40*/  VIADD R86, R89, 0x1 ;  /* 0x0000000159567836 */ /* 0x000fe40000000000 */
[----:B------:R-:W-:-:S05]  /*2f50*/  @P0 IMAD.MOV R86, RZ, RZ, R89 ;  /* 0x000000ffff560224 */ /* 0x000fca00078e0259 */
[----:B------:R-:W-:-:S13]  /*2f60*/  ISETP.NE.AND P0, PT, R86, R87, PT ;  /* 0x000000575600720c */ /* 0x000fda0003f05270 */
[----:B------:R-:W-:Y:S05]  /*2f70*/  @P0 BRA `(.L_x_11) ;  /* 0x0000000000080947 */ /* 0x000fea0003800000 */
[----:B------:R-:W2:Y:S02]  /*2f80*/  LDG.E R87, desc[UR14][R38.64+0x8] ;  /* 0x0000080e26577981 */ /* 0x000ea4000c1e1900 */
[----:B--2---:R-:W-:-:S07]  /*2f90*/  FFMA R44, R87, R37, R44 ;  /* 0x00000025572c7223 */ /* 0x004fce000000002c */
.L_x_11:
[----:B------:R-:W-:Y:S05]  /*2fa0*/  BSYNC.RECONVERGENT B0 ;  /* 0x0000000000007941 */ /* 0x000fea0003800200 */
.L_x_10:
[----:B------:R-:W-:-:S09]  /*2fb0*/  UISETP.NE.AND UP0, UPT, UR9, 0x1, UPT ;  /* 0x000000010900788c */ /* 0x000fd2000bf05270 */
[----:B------:R-:W-:Y:S05]  /*2fc0*/  BRA.U !UP0, `(.L_x_9) ;  /* 0x0000000108c07547 */ /* 0x000fea000b800000 */
[----:B------:R-:W2:Y:S04]  /*2fd0*/  LDG.E.U8 R86, desc[UR14][R38.64+0xc] ;  /* 0x00000c0e26567981 */ /* 0x000ea8000c1e1100 */
[----:B------:R-:W3:Y:S01]  /*2fe0*/  LDG.E R87, desc[UR14][R38.64+0x10] ;  /* 0x0000100e26577981 */ /* 0x000ee2000c1e1900 */
[----:B------:R-:W-:Y:S01]  /*2ff0*/  IMAD.MOV.U32 R89, RZ, RZ, 0x2 ;  /* 0x00000002ff597424 */ /* 0x000fe200078e00ff */
[----:B------:R-:W-:Y:S01]  /*3000*/  BSSY.RECONVERGENT B0, `(.L_x_12) ;  /* 0x0000013000007945 */ /* 0x000fe20003800200 */
[-C--:B--2---:R-:W-:Y:S02]  /*3010*/  ISETP.NE.AND P6, PT, R40, R86.reuse, PT ;  /* 0x000000562800720c */ /* 0x084fe40003fc5270 */
[-C--:B------:R-:W-:Y:S02]  /*3020*/  ISETP.NE.AND P1, PT, R41, R86.reuse, PT ;  /* 0x000000562900720c */ /* 0x080fe40003f25270 */
[----:B------:R-:W-:-:S02]  /*3030*/  ISETP.NE.AND P0, PT, R42, R86, PT ;  /* 0x000000562a00720c */ /* 0x000fc40003f05270 */
[----:B------:R-:W-:-:S07]  /*3040*/  SEL R88, RZ, 0x1, P6 ;  /* 0x00000001ff587807 */ /* 0x000fce0003000000 */
[----:B------:R-:W-:Y:S02]  /*3050*/  @P6 IMAD.MOV R89, RZ, RZ, 0x1 ;  /* 0x00000001ff596424 */ /* 0x000fe400078e02ff */
[----:B------:R-:W-:Y:S01]  /*3060*/  @P1 IMAD.MOV R89, RZ, RZ, R88 ;  /* 0x000000ffff591224 */ /* 0x000fe200078e0258 */
[----:B------:R-:W-:-:S03]  /*3070*/  ISETP.NE.AND P1, PT, R43, R86, PT ;  /* 0x000000562b00720c */ /* 0x000fc60003f25270 */
[----:B------:R-:W-:Y:S02]  /*3080*/  VIADD R88, R89, 0x1 ;  /* 0x0000000159587836 */ /* 0x000fe40000000000 */
[----:B------:R-:W-:Y:S01]  /*3090*/  @P0 IMAD.MOV R88, RZ, RZ, R89 ;  /* 0x000000ffff580224 */ /* 0x000fe200078e0259 */
[----:B------:R-:W-:-:S03]  /*30a0*/  ISETP.NE.AND P0, PT, R85, R86, PT ;  /* 0x000000565500720c */ /* 0x000fc60003f05270 */
[----:B------:R-:W-:-:S04]  /*30b0*/  VIADD R89, R88, 0x1 ;  /* 0x0000000158597836 */ /* 0x000fc80000000000 */
[----:B------:R-:W-:-:S04]  /*30c0*/  @P1 IMAD.MOV R89, RZ, RZ, R88 ;  /* 0x000000ffff591224 */ /* 0x000fc800078e0258 */
[----:B------:R-:W-:Y:S02]  /*30d0*/  VIADD R86, R89, 0x1 ;  /* 0x0000000159567836 */ /* 0x000fe40000000000 */
[----:B------:R-:W-:-:S05]  /*30e0*/  @P0 IMAD.MOV R86, RZ, RZ, R89 ;  /* 0x000000ffff560224 */ /* 0x000fca00078e0259 */
[----:B---3--:R-:W-:-:S13]  /*30f0*/  ISETP.NE.AND P0, PT, R86, R87, PT ;  /* 0x000000575600720c */ /* 0x008fda0003f05270 */
[----:B------:R-:W-:Y:S05]  /*3100*/  @P0 BRA `(.L_x_13) ;  /* 0x0000000000080947 */ /* 0x000fea0003800000 */
[----:B------:R-:W2:Y:S02]  /*3110*/  LDG.E R87, desc[UR14][R38.64+0x14] ;  /* 0x0000140e26577981 */ /* 0x000ea4000c1e1900 */
[----:B--2---:R-:W-:-:S07]  /*3120*/  FFMA R44, R87, R37, R44 ;  /* 0x00000025572c7223 */ /* 0x004fce000000002c */
.L_x_13:
[----:B------:R-:W-:Y:S05]  /*3130*/  BSYNC.RECONVERGENT B0 ;  /* 0x0000000000007941 */ /* 0x000fea0003800200 */
.L_x_12:
[----:B------:R-:W-:-:S09]  /*3140*/  UISETP.NE.AND UP0, UPT, UR9, 0x2, UPT ;  /* 0x000000020900788c */ /* 0x000fd2000bf05270 */
[----:B------:R-:W-:Y:S05]  /*3150*/  BRA.U !UP0, `(.L_x_9) ;  /* 0x00000001085c7547 */ /* 0x000fea000b800000 */
[----:B------:R-:W2:Y:S04]  /*3160*/  LDG.E.U8 R86, desc[UR14][R38.64+0x18] ;  /* 0x0000180e26567981 */ /* 0x000ea8000c1e1100 */
[----:B------:R-:W3:Y:S01]  /*3170*/  LDG.E R87, desc[UR14][R38.64+0x1c] ;  /* 0x00001c0e26577981 */ /* 0x000ee2000c1e1900 */
[----:B------:R-:W-:Y:S01]  /*3180*/  BSSY.RECONVERGENT B0, `(.L_x_9) ;  /* 0x0000014000007945 */ /* 0x000fe20003800200 */
[-C--:B--2---:R-:W-:Y:S02]  /*3190*/  ISETP.NE.AND P6, PT, R40, R86.reuse, PT ;  /* 0x000000562800720c */ /* 0x084fe40003fc5270 */
[-C--:B------:R-:W-:Y:S01]  /*31a0*/  ISETP.NE.AND P1, PT, R41, R86.reuse, PT ;  /* 0x000000562900720c */ /* 0x080fe20003f25270 */
[----:B------:R-:W-:Y:S01]  /*31b0*/  IMAD.MOV.U32 R41, RZ, RZ, 0x2 ;  /* 0x00000002ff297424 */ /* 0x000fe200078e00ff */
        /* <DEDUP_REMOVED lines=16> */
.L_x_14:
[----:B------:R-:W-:Y:S05]  /*32c0*/  BSYNC.RECONVERGENT B0 ;  /* 0x0000000000007941 */ /* 0x000fea0003800200 */
.L_x_9:
[----:B------:R-:W-:-:S04]  /*32d0*/  UIADD3 UR8, UPT, UPT, UR8, 0x1, URZ ;  /* 0x0000000108087890 */ /* 0x000fc8000fffe0ff */
[----:B------:R-:W-:-:S09]  /*32e0*/  UISETP.NE.AND UP0, UPT, UR8, 0x9, UPT ;  /* 0x000000090800788c */ /* 0x000fd2000bf05270 */
[----:B------:R-:W-:Y:S05]  /*32f0*/  BRA.U UP0, `(.L_x_15) ;  /* 0xffffffed009c7547 */ /* 0x000fea000b83ffff */
[----:B------:R-:W-:Y:S05]  /*3300*/  @P5 BRA `(.L_x_16) ;  /* 0xffffffe4006c5947 */ /* 0x000fea000383ffff */
[----:B------:R-:W-:Y:S05]  /*3310*/  @P4 BRA `(.L_x_17) ;  /* 0xffffffe000284947 */ /* 0x000fea000383ffff */
[----:B------:R-:W-:Y:S05]  /*3320*/  @P3 BRA `(.L_x_18) ;  /* 0xffffffd800e43947 */ /* 0x000fea000383ffff */
[----:B------:R-:W-:Y:S05]  /*3330*/  @P2 BRA `(.L_x_19) ;  /* 0xffffffd400a02947 */ /* 0x000fea000383ffff */
.L_x_4:
[----:B------:R-:W0:Y:S01]  /*3340*/  S2R R5, SR_TID.X ;  /* 0x0000000000057919 */ /* 0x000e220000002100 */
[----:B------:R-:W0:Y:S02]  /*3350*/  LDC.64 R2, c[0x0][0x3a8] ;  /* 0x0000ea00ff027b82 */ /* 0x000e240000000a00 */
[----:B0-----:R-:W-:-:S05]  /*3360*/  IMAD.WIDE.U32 R2, R5, 0x4, R2 ;  /* 0x0000000405027825 */ /* 0x001fca00078e0002 */
[----:B------:R-:W-:Y:S01]  /*3370*/  STG.E desc[UR14][R2.64], R44 ;  /* 0x0000002c02007986 */ /* 0x000fe2000c10190e */
[----:B------:R-:W-:Y:S05]  /*3380*/  EXIT ;  /* 0x000000000000794d */ /* 0x000fea0003800000 */
        .weak           $__internal_0_$__cuda_sm3x_div_rn_noftz_f32_slowpath
        .type           $__internal_0_$__cuda_sm3x_div_rn_noftz_f32_slowpath,@function
        .size           $__internal_0_$__cuda_sm3x_div_rn_noftz_f32_slowpath,(.L_x_32 - $__internal_0_$__cuda_sm3x_div_rn_noftz_f32_slowpath)
$__internal_0_$__cuda_sm3x_div_rn_noftz_f32_slowpath:
[--C-:B------:R-:W-:Y:S01]  /*3390*/  SHF.R.U32.HI R39, RZ, 0x17, R38.reuse ;  /* 0x00000017ff277819 */ /* 0x100fe20000011626 */
[----:B------:R-:W-:Y:S01]  /*33a0*/  BSSY.RECONVERGENT B1, `(.L_x_20) ;  /* 0x0000064000017945 */ /* 0x000fe20003800200 */
[----:B------:R-:W-:Y:S01]  /*33b0*/  SHF.R.U32.HI R37, RZ, 0x17, R41 ;  /* 0x00000017ff257819 */ /* 0x000fe20000011629 */
[----:B------:R-:W-:Y:S01]  /*33c0*/  IMAD.MOV.U32 R86, RZ, RZ, R38 ;  /* 0x000000ffff567224 */ /* 0x000fe200078e0026 */
[----:B------:R-:W-:Y:S02]  /*33d0*/  LOP3.LUT R39, R39, 0xff, RZ, 0xc0, !PT ;  /* 0x000000ff27277812 */ /* 0x000fe400078ec0ff */
[----:B------:R-:W-:-:S03]  /*33e0*/  LOP3.LUT R88, R37, 0xff, RZ, 0xc0, !PT ;  /* 0x000000ff25587812 */ /* 0x000fc600078ec0ff */
[----:B------:R-:W-:Y:S02]  /*33f0*/  VIADD R43, R39, 0xffffffff ;  /* 0xffffffff272b7836 */ /* 0x000fe40000000000 */
[----:B------:R-:W-:-:S03]  /*3400*/  VIADD R85, R88, 0xffffffff ;  /* 0xffffffff58557836 */ /* 0x000fc60000000000 */
[----:B------:R-:W-:-:S04]  /*3410*/  ISETP.GT.U32.AND P0, PT, R43, 0xfd, PT ;  /* 0x000000fd2b00780c */ /* 0x000fc80003f04070 */
[----:B------:R-:W-:-:S13]  /*3420*/  ISETP.GT.U32.OR P0, PT, R85, 0xfd, P0 ;  /* 0x000000fd5500780c */ /* 0x000fda0000704470 */
[----:B------:R-:W-:Y:S01]  /*3430*/  @!P0 IMAD.MOV.U32 R42, RZ, RZ, RZ ;  /* 0x000000ffff2a8224 */ /* 0x000fe200078e00ff */
[----:B------:R-:W-:Y:S06]  /*3440*/  @!P0 BRA `(.L_x_21) ;  /* 0x0000000000608947 */ /* 0x000fec0003800000 */
[----:B------:R-:W-:Y:S01]  /*3450*/  FSETP.GTU.FTZ.AND P0, PT, |R41|, +INF , PT ;  /* 0x7f8000002900780b */ /* 0x000fe20003f1c200 */
[----:B------:R-:W-:Y:S01]  /*3460*/  IMAD.MOV.U32 R37, RZ, RZ, R41 ;  /* 0x000000ffff257224 */ /* 0x000fe200078e0029 */
[----:B------:R-:W-:-:S04]  /*3470*/  FSETP.GTU.FTZ.AND P1, PT, |R38|, +INF , PT ;  /* 0x7f8000002600780b */ /* 0x000fc80003f3c200 */
[----:B------:R-:W-:-:S13]  /*3480*/  PLOP3.LUT P0, PT, P0, P1, PT, 0xf8, 0x8f ;  /* 0x00000000008f781c */ /* 0x000fda0000703f70 */
[----:B------:R-:W-:Y:S05]  /*3490*/  @P0 BRA `(.L_x_22) ;  /* 0x00000004004c0947 */ /* 0x000fea0003800000 */
[----:B------:R-:W-:-:S13]  /*34a0*/  LOP3.LUT P0, RZ, R86, 0x7fffffff, R41, 0xc8, !PT ;  /* 0x7fffffff56ff7812 */ /* 0x000fda000780c829 */
[----:B------:R-:W-:Y:S05]  /*34b0*/  @!P0 BRA `(.L_x_23) ;  /* 0x00000004003c8947 */ /* 0x000fea0003800000 */
[C---:B------:R-:W-:Y:S02]  /*34c0*/  FSETP.NEU.FTZ.AND P6, PT, |R37|.reuse, +INF , PT ;  /* 0x7f8000002500780b */ /* 0x040fe40003fdd200 */
[----:B------:R-:W-:Y:S02]  /*34d0*/  FSETP.NEU.FTZ.AND P1, PT, |R38|, +INF , PT ;  /* 0x7f8000002600780b */ /* 0x000fe40003f3d200 */
[----:B------:R-:W-:-:S11]  /*34e0*/  FSETP.NEU.FTZ.AND P0, PT, |R37|, +INF , PT ;  /* 0x7f8000002500780b */ /* 0x000fd60003f1d200 */
[----:B------:R-:W-:Y:S05]  /*34f0*/  @!P1 BRA !P6, `(.L_x_23) ;  /* 0x00000004002c9947 */ /* 0x000fea0007000000 */
[----:B------:R-:W-:-:S04]  /*3500*/  LOP3.LUT P6, RZ, R41, 0x7fffffff, RZ, 0xc0, !PT ;  /* 0x7fffffff29ff7812 */ /* 0x000fc800078cc0ff */
[----:B------:R-:W-:-:S13]  /*3510*/  PLOP3.LUT P1, PT, P1, P6, PT, 0x2f, 0xf2 ;  /* 0x0000000000f2781c */ /* 0x000fda0000f2c577 */
[----:B------:R-:W-:Y:S05]  /*3520*/  @P1 BRA `(.L_x_24) ;  /* 0x0000000400181947 */ /* 0x000fea0003800000 */
[----:B------:R-:W-:-:S04]  /*3530*/  LOP3.LUT P1, RZ, R86, 0x7fffffff, RZ, 0xc0, !PT ;  /* 0x7fffffff56ff7812 */ /* 0x000fc8000782c0ff */
[----:B------:R-:W-:-:S13]  /*3540*/  PLOP3.LUT P0, PT, P0, P1, PT, 0x2f, 0xf2 ;  /* 0x0000000000f2781c */ /* 0x000fda0000702577 */
[----:B------:R-:W-:Y:S05]  /*3550*/  @P0 BRA `(.L_x_25) ;  /* 0x0000000400000947 */ /* 0x000fea0003800000 */
[----:B------:R-:W-:Y:S02]  /*3560*/  ISETP.GE.AND P0, PT, R85, RZ, PT ;  /* 0x000000ff5500720c */ /* 0x000fe40003f06270 */
[----:B------:R-:W-:-:S11]  /*3570*/  ISETP.GE.AND P1, PT, R43, RZ, PT ;  /* 0x000000ff2b00720c */ /* 0x000fd60003f26270 */
[----:B------:R-:W-:Y:S02]  /*3580*/  @P0 IMAD.MOV.U32 R42, RZ, RZ, RZ ;  /* 0x000000ffff2a0224 */ /* 0x000fe400078e00ff */
[----:B------:R-:W-:Y:S01]  /*3590*/  @!P0 FFMA R41, R37, 1.84467440737095516160e+19, RZ ;  /* 0x5f80000025298823 */ /* 0x000fe200000000ff */
[----:B------:R-:W-:Y:S02]  /*35a0*/  @!P0 IMAD.MOV.U32 R42, RZ, RZ, -0x40 ;  /* 0xffffffc0ff2a8424 */ /* 0x000fe400078e00ff */
[----:B------:R-:W-:Y:S02]  /*35b0*/  @!P1 FFMA R86, R38, 1.84467440737095516160e+19, RZ ;  /* 0x5f80000026569823 */ /* 0x000fe400000000ff */
[----:B------:R-:W-:-:S07]  /*35c0*/  @!P1 VIADD R42, R42, 0x40 ;  /* 0x000000402a2a9836 */ /* 0x000fce0000000000 */
.L_x_21:
[----:B------:R-:W-:Y:S01]  /*35d0*/  LEA R37, R39, 0xc0800000, 0x17 ;  /* 0xc080000027257811 */ /* 0x000fe200078eb8ff */
[----:B------:R-:W-:Y:S01]  /*35e0*/  VIADD R88, R88, 0xffffff81 ;  /* 0xffffff8158587836 */ /* 0x000fe20000000000 */
[----:B------:R-:W-:Y:S03]  /*35f0*/  BSSY.RECONVERGENT B2, `(.L_x_26) ;  /* 0x0000035000027945 */ /* 0x000fe60003800200 */
[----:B------:R-:W-:-:S04]  /*3600*/  IMAD.IADD R43, R86, 0x1, -R37 ;  /* 0x00000001562b7824 */ /* 0x000fc800078e0a25 */
[----:B------:R0:W1:Y:S01]  /*3610*/  MUFU.RCP R38, R43 ;  /* 0x0000002b00267308 */ /* 0x0000620000001000 */
[----:B------:R-:W-:Y:S01]  /*3620*/  FADD.FTZ R86, -R43, -RZ ;  /* 0x800000ff2b567221 */ /* 0x000fe20000010100 */
[----:B0-----:R-:W-:-:S05]  /*3630*/  IADD3 R43, PT, PT, R88, 0x7f, -R39 ;  /* 0x0000007f582b7810 */ /* 0x001fca0007ffe827 */
[----:B------:R-:W-:Y:S02]  /*3640*/  IMAD.IADD R42, R43, 0x1, R42 ;  /* 0x000000012b2a7824 */ /* 0x000fe400078e022a */
[----:B-1----:R-:W-:-:S04]  /*3650*/  FFMA R37, R38, R86, 1 ;  /* 0x3f80000026257423 */ /* 0x002fc80000000056 */
[----:B------:R-:W-:Y:S01]  /*3660*/  FFMA R38, R38, R37, R38 ;  /* 0x0000002526267223 */ /* 0x000fe20000000026 */
[----:B------:R-:W-:-:S04]  /*3670*/  IMAD R37, R88, -0x800000, R41 ;  /* 0xff80000058257824 */ /* 0x000fc800078e0229 */
[----:B------:R-:W-:-:S04]  /*3680*/  FFMA R41, R37, R38, RZ ;  /* 0x0000002625297223 */ /* 0x000fc800000000ff */
[----:B------:R-:W-:-:S04]  /*3690*/  FFMA R85, R86, R41, R37 ;  /* 0x0000002956557223 */ /* 0x000fc80000000025 */
[----:B------:R-:W-:-:S04]  /*36a0*/  FFMA R41, R38, R85, R41 ;  /* 0x0000005526297223 */ /* 0x000fc80000000029 */
[----:B------:R-:W-:-:S04]  /*36b0*/  FFMA R86, R86, R41, R37 ;  /* 0x0000002956567223 */ /* 0x000fc80000000025 */
[----:B------:R-:W-:-:S05]  /*36c0*/  FFMA R37, R38, R86, R41 ;  /* 0x0000005626257223 */ /* 0x000fca0000000029 */
[----:B------:R-:W-:-:S04]  /*36d0*/  SHF.R.U32.HI R39, RZ, 0x17, R37 ;  /* 0x00000017ff277819 */ /* 0x000fc80000011625 */
[----:B------:R-:W-:-:S05]  /*36e0*/  LOP3.LUT R39, R39, 0xff, RZ, 0xc0, !PT ;  /* 0x000000ff27277812 */ /* 0x000fca00078ec0ff */
[----:B------:R-:W-:-:S04]  /*36f0*/  IMAD.IADD R43, R39, 0x1, R42 ;  /* 0x00000001272b7824 */ /* 0x000fc800078e022a */
[----:B------:R-:W-:-:S05]  /*3700*/  VIADD R39, R43, 0xffffffff ;  /* 0xffffffff2b277836 */ /* 0x000fca0000000000 */
[----:B------:R-:W-:-:S13]  /*3710*/  ISETP.GE.U32.AND P0, PT, R39, 0xfe, PT ;  /* 0x000000fe2700780c */ /* 0x000fda0003f06070 */
[----:B------:R-:W-:Y:S05]  /*3720*/  @!P0 BRA `(.L_x_27) ;  /* 0x0000000000808947 */ /* 0x000fea0003800000 */
[----:B------:R-:W-:-:S13]  /*3730*/  ISETP.GT.AND P0, PT, R43, 0xfe, PT ;  /* 0x000000fe2b00780c */ /* 0x000fda0003f04270 */
[----:B------:R-:W-:Y:S05]  /*3740*/  @P0 BRA `(.L_x_28) ;  /* 0x00000000006c0947 */ /* 0x000fea0003800000 */
[----:B------:R-:W-:-:S13]  /*3750*/  ISETP.GE.AND P0, PT, R43, 0x1, PT ;  /* 0x000000012b00780c */ /* 0x000fda0003f06270 */
[----:B------:R-:W-:Y:S05]  /*3760*/  @P0 BRA `(.L_x_29) ;  /* 0x0000000000740947 */ /* 0x000fea0003800000 */
[----:B------:R-:W-:Y:S02]  /*3770*/  ISETP.GE.AND P0, PT, R43, -0x18, PT ;  /* 0xffffffe82b00780c */ /* 0x000fe40003f06270 */
[----:B------:R-:W-:-:S11]  /*3780*/  LOP3.LUT R37, R37, 0x80000000, RZ, 0xc0, !PT ;  /* 0x8000000025257812 */ /* 0x000fd600078ec0ff */
[----:B------:R-:W-:Y:S05]  /*3790*/  @!P0 BRA `(.L_x_29) ;  /* 0x0000000000688947 */ /* 0x000fea0003800000 */
[CCC-:B------:R-:W-:Y:S01]  /*37a0*/  FFMA.RZ R39, R38.reuse, R86.reuse, R41.reuse ;  /* 0x0000005626277223 */ /* 0x1c0fe2000000c029 */
[C---:B------:R-:W-:Y:S02]  /*37b0*/  ISETP.NE.AND P6, PT, R43.reuse, RZ, PT ;  /* 0x000000ff2b00720c */ /* 0x040fe40003fc5270 */
[----:B------:R-:W-:Y:S02]  /*37c0*/  ISETP.NE.AND P1, PT, R43, RZ, PT ;  /* 0x000000ff2b00720c */ /* 0x000fe40003f25270 */
[----:B------:R-:W-:Y:S01]  /*37d0*/  LOP3.LUT R42, R39, 0x7fffff, RZ, 0xc0, !PT ;  /* 0x007fffff272a7812 */ /* 0x000fe200078ec0ff */
[CCC-:B------:R-:W-:Y:S01]  /*37e0*/  FFMA.RP R39, R38.reuse, R86.reuse, R41.reuse ;  /* 0x0000005626277223 */ /* 0x1c0fe20000008029 */
[----:B------:R-:W-:Y:S01]  /*37f0*/  FFMA.RM R38, R38, R86, R41 ;  /* 0x0000005626267223 */ /* 0x000fe20000004029 */
[----:B------:R-:W-:Y:S01]  /*3800*/  VIADD R41, R43, 0x20 ;  /* 0x000000202b297836 */ /* 0x000fe20000000000 */
[----:B------:R-:W-:Y:S01]  /*3810*/  LOP3.LUT R42, R42, 0x800000, RZ, 0xfc, !PT ;  /* 0x008000002a2a7812 */ /* 0x000fe200078efcff */
[----:B------:R-:W-:-:S02]  /*3820*/  IMAD.MOV R43, RZ, RZ, -R43 ;  /* 0x000000ffff2b7224 */ /* 0x000fc400078e0a2b */
[----:B------:R-:W-:Y:S02]  /*3830*/  FSETP.NEU.FTZ.AND P0, PT, R39, R38, PT ;  /* 0x000000262700720b */ /* 0x000fe40003f1d000 */
[----:B------:R-:W-:Y:S02]  /*3840*/  SHF.L.U32 R41, R42, R41, RZ ;  /* 0x000000292a297219 */ /* 0x000fe400000006ff */
[----:B------:R-:W-:Y:S02]  /*3850*/  SEL R39, R43, RZ, P6 ;  /* 0x000000ff2b277207 */ /* 0x000fe40003000000 */
[----:B------:R-:W-:Y:S02]  /*3860*/  ISETP.NE.AND P1, PT, R41, RZ, P1 ;  /* 0x000000ff2900720c */ /* 0x000fe40000f25270 */
[----:B------:R-:W-:Y:S02]  /*3870*/  SHF.R.U32.HI R39, RZ, R39, R42 ;  /* 0x00000027ff277219 */ /* 0x000fe4000001162a */
[----:B------:R-:W-:-:S02]  /*3880*/  PLOP3.LUT P0, PT, P0, P1, PT, 0xf8, 0x8f ;  /* 0x00000000008f781c */ /* 0x000fc40000703f70 */
[----:B------:R-:W-:Y:S02]  /*3890*/  SHF.R.U32.HI R41, RZ, 0x1, R39 ;  /* 0x00000001ff297819 */ /* 0x000fe40000011627 */
[----:B------:R-:W-:-:S04]  /*38a0*/  SEL R38, RZ, 0x1, !P0 ;  /* 0x00000001ff267807 */ /* 0x000fc80004000000 */
[----:B------:R-:W-:-:S04]  /*38b0*/  LOP3.LUT R38, R38, 0x1, R41, 0xf8, !PT ;  /* 0x0000000126267812 */ /* 0x000fc800078ef829 */
[----:B------:R-:W-:-:S05]  /*38c0*/  LOP3.LUT R38, R38, R39, RZ, 0xc0, !PT ;  /* 0x0000002726267212 */ /* 0x000fca00078ec0ff */
[----:B------:R-:W-:-:S05]  /*38d0*/  IMAD.IADD R38, R41, 0x1, R38 ;  /* 0x0000000129267824 */ /* 0x000fca00078e0226 */
[----:B------:R-:W-:Y:S01]  /*38e0*/  LOP3.LUT R37, R38, R37, RZ, 0xfc, !PT ;  /* 0x0000002526257212 */ /* 0x000fe200078efcff */
[----:B------:R-:W-:Y:S06]  /*38f0*/  BRA `(.L_x_29) ;  /* 0x0000000000107947 */ /* 0x000fec0003800000 */
.L_x_28:
[----:B------:R-:W-:-:S04]  /*3900*/  LOP3.LUT R37, R37, 0x80000000, RZ, 0xc0, !PT ;  /* 0x8000000025257812 */ /* 0x000fc800078ec0ff */
[----:B------:R-:W-:Y:S01]  /*3910*/  LOP3.LUT R37, R37, 0x7f800000, RZ, 0xfc, !PT ;  /* 0x7f80000025257812 */ /* 0x000fe200078efcff */
[----:B------:R-:W-:Y:S06]  /*3920*/  BRA `(.L_x_29) ;  /* 0x0000000000047947 */ /* 0x000fec0003800000 */
.L_x_27:
[----:B------:R-:W-:-:S07]  /*3930*/  IMAD R37, R42, 0x800000, R37 ;  /* 0x008000002a257824 */ /* 0x000fce00078e0225 */
.L_x_29:
[----:B------:R-:W-:Y:S05]  /*3940*/  BSYNC.RECONVERGENT B2 ;  /* 0x0000000000027941 */ /* 0x000fea0003800200 */
.L_x_26:
[----:B------:R-:W-:Y:S05]  /*3950*/  BRA `(.L_x_30) ;  /* 0x0000000000207947 */ /* 0x000fea0003800000 */
.L_x_25:
[----:B------:R-:W-:-:S04]  /*3960*/  LOP3.LUT R37, R86, 0x80000000, R41, 0x48, !PT ;  /* 0x8000000056257812 */ /* 0x000fc800078e4829 */
[----:B------:R-:W-:Y:S01]  /*3970*/  LOP3.LUT R37, R37, 0x7f800000, RZ, 0xfc, !PT ;  /* 0x7f80000025257812 */ /* 0x000fe200078efcff */
[----:B------:R-:W-:Y:S06]  /*3980*/  BRA `(.L_x_30) ;  /* 0x0000000000147947 */ /* 0x000fec0003800000 */
.L_x_24:
[----:B------:R-:W-:Y:S01]  /*3990*/  LOP3.LUT R37, R86, 0x80000000, R41, 0x48, !PT ;  /* 0x8000000056257812 */ /* 0x000fe200078e4829 */
[----:B------:R-:W-:Y:S06]  /*39a0*/  BRA `(.L_x_30) ;  /* 0x00000000000c7947 */ /* 0x000fec0003800000 */
.L_x_23:
[----:B------:R-:W0:Y:S01]  /*39b0*/  MUFU.RSQ R37, -QNAN ;  /* 0xffc0000000257908 */ /* 0x000e220000001400 */
[----:B------:R-:W-:Y:S05]  /*39c0*/  BRA `(.L_x_30) ;  /* 0x0000000000047947 */ /* 0x000fea0003800000 */
.L_x_22:
[----:B------:R-:W-:-:S07]  /*39d0*/  FADD.FTZ R37, R37, R38 ;  /* 0x0000002625257221 */ /* 0x000fce0000010000 */
.L_x_30:
[----:B------:R-:W-:Y:S05]  /*39e0*/  BSYNC.RECONVERGENT B1 ;  /* 0x0000000000017941 */ /* 0x000fea0003800200 */
.L_x_20:
[----:B------:R-:W-:Y:S02]  /*39f0*/  IMAD.MOV.U32 R38, RZ, RZ, R40 ;  /* 0x000000ffff267224 */ /* 0x000fe400078e0028 */
[----:B------:R-:W-:-:S04]  /*3a00*/  IMAD.MOV.U32 R39, RZ, RZ, 0x0 ;  /* 0x00000000ff277424 */ /* 0x000fc800078e00ff */
[----:B0-----:R-:W-:Y:S05]  /*3a10*/  RET.REL.NODEC R38 `(_Z22calculateExpectedValueiiiPiP15symbol_weight_tP8payout_tPf) ;  /* 0xffffffc426787950 */ /* 0x001fea0003c3ffff */
.L_x_31:
[----:B------:R-:W-:-:S00]  /*3a20*/  BRA `(.L_x_31) ;  /* 0xfffffffc00fc7947 */ /* 0x000fc0000383ffff */
[----:B------:R-:W-:-:S00]  /*3a30*/  NOP ;  /* 0x0000000000007918 */ /* 0x000fc00000000000 */
        /* <DEDUP_REMOVED lines=12> */
.L_x_32:


//--------------------- .nv.shared.reserved.0     --------------------------
	.section	.nv.shared.reserved.0,"aw",@nobits
	.weak		__nv_reservedSMEM_offset_0_alias
	.size		__nv_reservedSMEM_offset_0_alias, 0, 64
	.other		__nv_reservedSMEM_offset_0_alias,@"STO_CUDA_RESERVED_SHARED STV_DEFAULT"
__nv_reservedSMEM_offset_0_alias:
	.zero		0
	.zero		64


//--------------------- .nv.constant0._Z22calculateExpectedValueiiiPiP15symbol_weight_tP8payout_tPf --------------------------
	.section	.nv.constant0._Z22calculateExpectedValueiiiPiP15symbol_weight_tP8payout_tPf,"a",@progbits
	.sectionflags	@""
	.align	4
.nv.constant0._Z22calculateExpectedValueiiiPiP15symbol_weight_tP8payout_tPf:
	.zero		944


//--------------------- SYMBOLS --------------------------

	.type		.nv.reservedSmem.offset0,@object
	.size		.nv.reservedSmem.offset0,0x4
